	.target	sm_90

	.elftype	@"ET_EXEC"


//--------------------- .note.nv.tkinfo           --------------------------
	.section	.note.nv.tkinfo,"",@"SHT_NOTE"
	.sectionflags	@"SHF_NOTE_NV_TKINFO"
	.tkinfo
        /*0018*/ 	.word	0x00000002
        /*0030*/ 	.string	""
        /*0030*/ 	.string	"ptxas"
        /*0030*/ 	.string	"Cuda compilation tools, release 13.0, V13.0.88"
        /*0030*/ 	.string	"Build cuda_13.0.r13.0/compiler.36424714_0"
        /*0030*/ 	.string	"-arch sm_90 -m 64 "



//--------------------- .note.nv.cuinfo           --------------------------
	.section	.note.nv.cuinfo,"",@"SHT_NOTE"
	.sectionflags	@"SHF_NOTE_NV_CUINFO"
        /*0018*/ 	.short	0x0002
        /*001a*/ 	.short	0x005a
        /*001c*/ 	.short	0x0082
	.zero		2


//--------------------- .nv.info                  --------------------------
	.section	.nv.info,"",@"SHT_CUDA_INFO"
	.align	4


	//----- nvinfo : EIATTR_REGCOUNT
	.align		4
        /*0000*/ 	.byte	0x04, 0x2f
        /*0002*/ 	.short	(.L_29 - .L_28)
	.align		4
.L_28:
        /*0004*/ 	.word	index@(_Z25multi_tensor_apply_kernelI18TensorListMetadataILi4EE17LAMBStage1FunctorIfEJffffff10adamMode_tfffEEvlPViT_T0_DpT1_)
        /*0008*/ 	.word	0x00000020


	//----- nvinfo : EIATTR_FRAME_SIZE
	.align		4
.L_29:
        /*000c*/ 	.byte	0x04, 0x11
        /*000e*/ 	.short	(.L_31 - .L_30)
	.align		4
.L_30:
        /*0010*/ 	.word	index@(_Z25multi_tensor_apply_kernelI18TensorListMetadataILi4EE17LAMBStage1FunctorIfEJffffff10adamMode_tfffEEvlPViT_T0_DpT1_)
        /*0014*/ 	.word	0x00000000


	//----- nvinfo : EIATTR_REGCOUNT
	.align		4
.L_31:
        /*0018*/ 	.byte	0x04, 0x2f
        /*001a*/ 	.short	(.L_33 - .L_32)
	.align		4
.L_32:
        /*001c*/ 	.word	index@(_Z25multi_tensor_apply_kernelI18TensorListMetadataILi4EE17LAMBStage1FunctorIN3c104HalfEEJffffff10adamMode_tfffEEvlPViT_T0_DpT1_)
        /*0020*/ 	.word	0x00000020


	//----- nvinfo : EIATTR_FRAME_SIZE
	.align		4
.L_33:
        /*0024*/ 	.byte	0x04, 0x11
        /*0026*/ 	.short	(.L_35 - .L_34)
	.align		4
.L_34:
        /*0028*/ 	.word	index@(_Z25multi_tensor_apply_kernelI18TensorListMetadataILi4EE17LAMBStage1FunctorIN3c104HalfEEJffffff10adamMode_tfffEEvlPViT_T0_DpT1_)
        /*002c*/ 	.word	0x00000000


	//----- nvinfo : EIATTR_REGCOUNT
	.align		4
.L_35:
        /*0030*/ 	.byte	0x04, 0x2f
        /*0032*/ 	.short	(.L_37 - .L_36)
	.align		4
.L_36:
        /*0034*/ 	.word	index@(_Z25multi_tensor_apply_kernelI18TensorListMetadataILi2EE17LAMBStage2FunctorIfEJPfS4_ffEEvlPViT_T0_DpT1_)
        /*0038*/ 	.word	0x00000020


	//----- nvinfo : EIATTR_FRAME_SIZE
	.align		4
.L_37:
        /*003c*/ 	.byte	0x04, 0x11
        /*003e*/ 	.short	(.L_39 - .L_38)
	.align		4
.L_38:
        /*0040*/ 	.word	index@(_Z25multi_tensor_apply_kernelI18TensorListMetadataILi2EE17LAMBStage2FunctorIfEJPfS4_ffEEvlPViT_T0_DpT1_)
        /*0044*/ 	.word	0x00000000


	//----- nvinfo : EIATTR_REGCOUNT
	.align		4
.L_39:
        /*0048*/ 	.byte	0x04, 0x2f
        /*004a*/ 	.short	(.L_41 - .L_40)
	.align		4
.L_40:
        /*004c*/ 	.word	index@(_Z25multi_tensor_apply_kernelI18TensorListMetadataILi2EE17LAMBStage2FunctorIN3c104HalfEEJPfS6_ffEEvlPViT_T0_DpT1_)
        /*0050*/ 	.word	0x00000020


	//----- nvinfo : EIATTR_FRAME_SIZE
	.align		4
.L_41:
        /*0054*/ 	.byte	0x04, 0x11
        /*0056*/ 	.short	(.L_43 - .L_42)
	.align		4
.L_42:
        /*0058*/ 	.word	index@(_Z25multi_tensor_apply_kernelI18TensorListMetadataILi2EE17LAMBStage2FunctorIN3c104HalfEEJPfS6_ffEEvlPViT_T0_DpT1_)
        /*005c*/ 	.word	0x00000000


	//----- nvinfo : EIATTR_MIN_STACK_SIZE
	.align		4
.L_43:
        /*0060*/ 	.byte	0x04, 0x12
        /*0062*/ 	.short	(.L_45 - .L_44)
	.align		4
.L_44:
        /*0064*/ 	.word	index@(_Z25multi_tensor_apply_kernelI18TensorListMetadataILi2EE17LAMBStage2FunctorIN3c104HalfEEJPfS6_ffEEvlPViT_T0_DpT1_)
        /*0068*/ 	.word	0x00000000


	//----- nvinfo : EIATTR_MIN_STACK_SIZE
	.align		4
.L_45:
        /*006c*/ 	.byte	0x04, 0x12
        /*006e*/ 	.short	(.L_47 - .L_46)
	.align		4
.L_46:
        /*0070*/ 	.word	index@(_Z25multi_tensor_apply_kernelI18TensorListMetadataILi2EE17LAMBStage2FunctorIfEJPfS4_ffEEvlPViT_T0_DpT1_)
        /*0074*/ 	.word	0x00000000


	//----- nvinfo : EIATTR_MIN_STACK_SIZE
	.align		4
.L_47:
        /*0078*/ 	.byte	0x04, 0x12
        /*007a*/ 	.short	(.L_49 - .L_48)
	.align		4
.L_48:
        /*007c*/ 	.word	index@(_Z25multi_tensor_apply_kernelI18TensorListMetadataILi4EE17LAMBStage1FunctorIN3c104HalfEEJffffff10adamMode_tfffEEvlPViT_T0_DpT1_)
        /*0080*/ 	.word	0x00000000


	//----- nvinfo : EIATTR_MIN_STACK_SIZE
	.align		4
.L_49:
        /*0084*/ 	.byte	0x04, 0x12
        /*0086*/ 	.short	(.L_51 - .L_50)
	.align		4
.L_50:
        /*0088*/ 	.word	index@(_Z25multi_tensor_apply_kernelI18TensorListMetadataILi4EE17LAMBStage1FunctorIfEJffffff10adamMode_tfffEEvlPViT_T0_DpT1_)
        /*008c*/ 	.word	0x00000000
.L_51:


//--------------------- .nv.compat                --------------------------
	.section	.nv.compat,"",@"SHT_CUDA_COMPAT_INFO"
	.align	4
        /*0000*/ 	.byte	0x02, 0x09, 0x00, 0x00, 0x02, 0x02, 0x01, 0x00, 0x02, 0x05, 0x05, 0x00, 0x03, 0x07, 0x01, 0x01
        /*0010*/ 	.byte	0x02, 0x03, 0x00, 0x00, 0x02, 0x06, 0x01, 0x00, 0x04, 0x0b, 0x08, 0x00, 0x00, 0x00, 0x00, 0x00
        /*0020*/ 	.byte	0x00, 0x00, 0x00, 0x00


//--------------------- .nv.info._Z25multi_tensor_apply_kernelI18TensorListMetadataILi2EE17LAMBStage2FunctorIN3c104HalfEEJPfS6_ffEEvlPViT_T0_DpT1_ --------------------------
	.section	.nv.info._Z25multi_tensor_apply_kernelI18TensorListMetadataILi2EE17LAMBStage2FunctorIN3c104HalfEEJPfS6_ffEEvlPViT_T0_DpT1_,"",@"SHT_CUDA_INFO"
	.sectionflags	@""
	.align	4


	//----- nvinfo : EIATTR_CUDA_API_VERSION
	.align		4
        /*0000*/ 	.byte	0x04, 0x37
        /*0002*/ 	.short	(.L_53 - .L_52)
.L_52:
        /*0004*/ 	.word	0x00000082


	//----- nvinfo : EIATTR_KPARAM_INFO
	.align		4
.L_53:
        /*0008*/ 	.byte	0x04, 0x17
        /*000a*/ 	.short	(.L_55 - .L_54)
.L_54:
        /*000c*/ 	.word	0x00000000
        /*0010*/ 	.short	0x0007
        /*0012*/ 	.short	0x0c74
        /*0014*/ 	.byte	0x00, 0xf0, 0x11, 0x00


	//----- nvinfo : EIATTR_KPARAM_INFO
	.align		4
.L_55:
        /*0018*/ 	.byte	0x04, 0x17
        /*001a*/ 	.short	(.L_57 - .L_56)
.L_56:
        /*001c*/ 	.word	0x00000000
        /*0020*/ 	.short	0x0006
        /*0022*/ 	.short	0x0c70
        /*0024*/ 	.byte	0x00, 0xf0, 0x11, 0x00


	//----- nvinfo : EIATTR_KPARAM_INFO
	.align		4
.L_57:
        /*0028*/ 	.byte	0x04, 0x17
        /*002a*/ 	.short	(.L_59 - .L_58)
.L_58:
        /*002c*/ 	.word	0x00000000
        /*0030*/ 	.short	0x0005
        /*0032*/ 	.short	0x0c68
        /*0034*/ 	.byte	0x00, 0xf0, 0x21, 0x00


	//----- nvinfo : EIATTR_KPARAM_INFO
	.align		4
.L_59:
        /*0038*/ 	.byte	0x04, 0x17
        /*003a*/ 	.short	(.L_61 - .L_60)
.L_60:
        /*003c*/ 	.word	0x00000000
        /*0040*/ 	.short	0x0004
        /*0042*/ 	.short	0x0c60
        /*0044*/ 	.byte	0x00, 0xf0, 0x21, 0x00


	//----- nvinfo : EIATTR_KPARAM_INFO
	.align		4
.L_61:
        /*0048*/ 	.byte	0x04, 0x17
        /*004a*/ 	.short	(.L_63 - .L_62)
.L_62:
        /*004c*/ 	.word	0x00000000
        /*0050*/ 	.short	0x0003
        /*0052*/ 	.short	0x0c58
        /*0054*/ 	.byte	0x00, 0xf0, 0x05, 0x00


	//----- nvinfo : EIATTR_KPARAM_INFO
	.align		4
.L_63:
        /*0058*/ 	.byte	0x04, 0x17
        /*005a*/ 	.short	(.L_65 - .L_64)
.L_64:
        /*005c*/ 	.word	0x00000000
        /*0060*/ 	.short	0x0002
        /*0062*/ 	.short	0x0010
        /*0064*/ 	.byte	0x00, 0xf0, 0x21, 0x31


	//----- nvinfo : EIATTR_KPARAM_INFO
	.align		4
.L_65:
        /*0068*/ 	.byte	0x04, 0x17
        /*006a*/ 	.short	(.L_67 - .L_66)
.L_66:
        /*006c*/ 	.word	0x00000000
        /*0070*/ 	.short	0x0001
        /*0072*/ 	.short	0x0008
        /*0074*/ 	.byte	0x00, 0xf0, 0x21, 0x00


	//----- nvinfo : EIATTR_KPARAM_INFO
	.align		4
.L_67:
        /*0078*/ 	.byte	0x04, 0x17
        /*007a*/ 	.short	(.L_69 - .L_68)
.L_68:
        /*007c*/ 	.word	0x00000000
        /*0080*/ 	.short	0x0000
        /*0082*/ 	.short	0x0000
        /*0084*/ 	.byte	0x00, 0xf0, 0x21, 0x00


	//----- nvinfo : EIATTR_SPARSE_MMA_MASK
	.align		4
.L_69:
        /*0088*/ 	.byte	0x03, 0x50
        /*008a*/ 	.short	0x0000


	//----- nvinfo : EIATTR_MAXREG_COUNT
	.align		4
        /*008c*/ 	.byte	0x03, 0x1b
        /*008e*/ 	.short	0x00ff


	//----- nvinfo : EIATTR_MERCURY_ISA_VERSION
	.align		4
        /*0090*/ 	.byte	0x03, 0x5f
        /*0092*/ 	.short	0x0101


	//----- nvinfo : EIATTR_EXIT_INSTR_OFFSETS
	.align		4
        /*0094*/ 	.byte	0x04, 0x1c
        /*0096*/ 	.short	(.L_71 - .L_70)


	//   ....[0]....
.L_70:
        /*0098*/ 	.word	0x00000220


	//   ....[1]....
        /*009c*/ 	.word	0x00000760


	//----- nvinfo : EIATTR_CBANK_PARAM_SIZE
	.align		4
.L_71:
        /*00a0*/ 	.byte	0x03, 0x19
        /*00a2*/ 	.short	0x0c78


	//----- nvinfo : EIATTR_PARAM_CBANK
	.align		4
        /*00a4*/ 	.byte	0x04, 0x0a
        /*00a6*/ 	.short	(.L_73 - .L_72)
	.align		4
.L_72:
        /*00a8*/ 	.word	index@(.nv.constant0._Z25multi_tensor_apply_kernelI18TensorListMetadataILi2EE17LAMBStage2FunctorIN3c104HalfEEJPfS6_ffEEvlPViT_T0_DpT1_)
        /*00ac*/ 	.short	0x0210
        /*00ae*/ 	.short	0x0c78


	//----- nvinfo : EIATTR_SW_WAR
	.align		4
.L_73:
        /*00b0*/ 	.byte	0x04, 0x36
        /*00b2*/ 	.short	(.L_75 - .L_74)
.L_74:
        /*00b4*/ 	.word	0x00000008
.L_75:


//--------------------- .nv.info._Z25multi_tensor_apply_kernelI18TensorListMetadataILi2EE17LAMBStage2FunctorIfEJPfS4_ffEEvlPViT_T0_DpT1_ --------------------------
	.section	.nv.info._Z25multi_tensor_apply_kernelI18TensorListMetadataILi2EE17LAMBStage2FunctorIfEJPfS4_ffEEvlPViT_T0_DpT1_,"",@"SHT_CUDA_INFO"
	.sectionflags	@""
	.align	4


	//----- nvinfo : EIATTR_CUDA_API_VERSION
	.align		4
        /*0000*/ 	.byte	0x04, 0x37
        /*0002*/ 	.short	(.L_77 - .L_76)
.L_76:
        /*0004*/ 	.word	0x00000082


	//----- nvinfo : EIATTR_KPARAM_INFO
	.align		4
.L_77:
        /*0008*/ 	.byte	0x04, 0x17
        /*000a*/ 	.short	(.L_79 - .L_78)
.L_78:
        /*000c*/ 	.word	0x00000000
        /*0010*/ 	.short	0x0007
        /*0012*/ 	.short	0x0c74
        /*0014*/ 	.byte	0x00, 0xf0, 0x11, 0x00


	//----- nvinfo : EIATTR_KPARAM_INFO
	.align		4
.L_79:
        /*0018*/ 	.byte	0x04, 0x17
        /*001a*/ 	.short	(.L_81 - .L_80)
.L_80:
        /*001c*/ 	.word	0x00000000
        /*0020*/ 	.short	0x0006
        /*0022*/ 	.short	0x0c70
        /*0024*/ 	.byte	0x00, 0xf0, 0x11, 0x00


	//----- nvinfo : EIATTR_KPARAM_INFO
	.align		4
.L_81:
        /*0028*/ 	.byte	0x04, 0x17
        /*002a*/ 	.short	(.L_83 - .L_82)
.L_82:
        /*002c*/ 	.word	0x00000000
        /*0030*/ 	.short	0x0005
        /*0032*/ 	.short	0x0c68
        /*0034*/ 	.byte	0x00, 0xf0, 0x21, 0x00


	//----- nvinfo : EIATTR_KPARAM_INFO
	.align		4
.L_83:
        /*0038*/ 	.byte	0x04, 0x17
        /*003a*/ 	.short	(.L_85 - .L_84)
.L_84:
        /*003c*/ 	.word	0x00000000
        /*0040*/ 	.short	0x0004
        /*0042*/ 	.short	0x0c60
        /*0044*/ 	.byte	0x00, 0xf0, 0x21, 0x00


	//----- nvinfo : EIATTR_KPARAM_INFO
	.align		4
.L_85:
        /*0048*/ 	.byte	0x04, 0x17
        /*004a*/ 	.short	(.L_87 - .L_86)
.L_86:
        /*004c*/ 	.word	0x00000000
        /*0050*/ 	.short	0x0003
        /*0052*/ 	.short	0x0c58
        /*0054*/ 	.byte	0x00, 0xf0, 0x05, 0x00


	//----- nvinfo : EIATTR_KPARAM_INFO
	.align		4
.L_87:
        /*0058*/ 	.byte	0x04, 0x17
        /*005a*/ 	.short	(.L_89 - .L_88)
.L_88:
        /*005c*/ 	.word	0x00000000
        /*0060*/ 	.short	0x0002
        /*0062*/ 	.short	0x0010
        /*0064*/ 	.byte	0x00, 0xf0, 0x21, 0x31


	//----- nvinfo : EIATTR_KPARAM_INFO
	.align		4
.L_89:
        /*0068*/ 	.byte	0x04, 0x17
        /*006a*/ 	.short	(.L_91 - .L_90)
.L_90:
        /*006c*/ 	.word	0x00000000
        /*0070*/ 	.short	0x0001
        /*0072*/ 	.short	0x0008
        /*0074*/ 	.byte	0x00, 0xf0, 0x21, 0x00


	//----- nvinfo : EIATTR_KPARAM_INFO
	.align		4
.L_91:
        /*0078*/ 	.byte	0x04, 0x17
        /*007a*/ 	.short	(.L_93 - .L_92)
.L_92:
        /*007c*/ 	.word	0x00000000
        /*0080*/ 	.short	0x0000
        /*0082*/ 	.short	0x0000
        /*0084*/ 	.byte	0x00, 0xf0, 0x21, 0x00


	//----- nvinfo : EIATTR_SPARSE_MMA_MASK
	.align		4
.L_93:
        /*0088*/ 	.byte	0x03, 0x50
        /*008a*/ 	.short	0x0000


	//----- nvinfo : EIATTR_MAXREG_COUNT
	.align		4
        /*008c*/ 	.byte	0x03, 0x1b
        /*008e*/ 	.short	0x00ff


	//----- nvinfo : EIATTR_MERCURY_ISA_VERSION
	.align		4
        /*0090*/ 	.byte	0x03, 0x5f
        /*0092*/ 	.short	0x0101


	//----- nvinfo : EIATTR_EXIT_INSTR_OFFSETS
	.align		4
        /*0094*/ 	.byte	0x04, 0x1c
        /*0096*/ 	.short	(.L_95 - .L_94)


	//   ....[0]....
.L_94:
        /*0098*/ 	.word	0x00000220


	//   ....[1]....
        /*009c*/ 	.word	0x000006a0


	//----- nvinfo : EIATTR_CBANK_PARAM_SIZE
	.align		4
.L_95:
        /*00a0*/ 	.byte	0x03, 0x19
        /*00a2*/ 	.short	0x0c78


	//----- nvinfo : EIATTR_PARAM_CBANK
	.align		4
        /*00a4*/ 	.byte	0x04, 0x0a
        /*00a6*/ 	.short	(.L_97 - .L_96)
	.align		4
.L_96:
        /*00a8*/ 	.word	index@(.nv.constant0._Z25multi_tensor_apply_kernelI18TensorListMetadataILi2EE17LAMBStage2FunctorIfEJPfS4_ffEEvlPViT_T0_DpT1_)
        /*00ac*/ 	.short	0x0210
        /*00ae*/ 	.short	0x0c78


	//----- nvinfo : EIATTR_SW_WAR
	.align		4
.L_97:
        /*00b0*/ 	.byte	0x04, 0x36
        /*00b2*/ 	.short	(.L_99 - .L_98)
.L_98:
        /*00b4*/ 	.word	0x00000008
.L_99:


//--------------------- .nv.info._Z25multi_tensor_apply_kernelI18TensorListMetadataILi4EE17LAMBStage1FunctorIN3c104HalfEEJffffff10adamMode_tfffEEvlPViT_T0_DpT1_ --------------------------
	.section	.nv.info._Z25multi_tensor_apply_kernelI18TensorListMetadataILi4EE17LAMBStage1FunctorIN3c104HalfEEJffffff10adamMode_tfffEEvlPViT_T0_DpT1_,"",@"SHT_CUDA_INFO"
	.sectionflags	@""
	.align	4


	//----- nvinfo : EIATTR_CUDA_API_VERSION
	.align		4
        /*0000*/ 	.byte	0x04, 0x37
        /*0002*/ 	.short	(.L_101 - .L_100)
.L_100:
        /*0004*/ 	.word	0x00000082


	//----- nvinfo : EIATTR_KPARAM_INFO
	.align		4
.L_101:
        /*0008*/ 	.byte	0x04, 0x17
        /*000a*/ 	.short	(.L_103 - .L_102)
.L_102:
        /*000c*/ 	.word	0x00000000
        /*0010*/ 	.short	0x000d
        /*0012*/ 	.short	0x0c20
        /*0014*/ 	.byte	0x00, 0xf0, 0x11, 0x00


	//----- nvinfo : EIATTR_KPARAM_INFO
	.align		4
.L_103:
        /*0018*/ 	.byte	0x04, 0x17
        /*001a*/ 	.short	(.L_105 - .L_104)
.L_104:
        /*001c*/ 	.word	0x00000000
        /*0020*/ 	.short	0x000c
        /*0022*/ 	.short	0x0c1c
        /*0024*/ 	.byte	0x00, 0xf0, 0x11, 0x00


	//----- nvinfo : EIATTR_KPARAM_INFO
	.align		4
.L_105:
        /*0028*/ 	.byte	0x04, 0x17
        /*002a*/ 	.short	(.L_107 - .L_106)
.L_106:
        /*002c*/ 	.word	0x00000000
        /*0030*/ 	.short	0x000b
        /*0032*/ 	.short	0x0c18
        /*0034*/ 	.byte	0x00, 0xf0, 0x11, 0x00


	//----- nvinfo : EIATTR_KPARAM_INFO
	.align		4
.L_107:
        /*0038*/ 	.byte	0x04, 0x17
        /*003a*/ 	.short	(.L_109 - .L_108)
.L_108:
        /*003c*/ 	.word	0x00000000
        /*0040*/ 	.short	0x000a
        /*0042*/ 	.short	0x0c14
        /*0044*/ 	.byte	0x00, 0xf0, 0x11, 0x00


	//----- nvinfo : EIATTR_KPARAM_INFO
	.align		4
.L_109:
        /*0048*/ 	.byte	0x04, 0x17
        /*004a*/ 	.short	(.L_111 - .L_110)
.L_110:
        /*004c*/ 	.word	0x00000000
        /*0050*/ 	.short	0x0009
        /*0052*/ 	.short	0x0c10
        /*0054*/ 	.byte	0x00, 0xf0, 0x11, 0x00


	//----- nvinfo : EIATTR_KPARAM_INFO
	.align		4
.L_111:
        /*0058*/ 	.byte	0x04, 0x17
        /*005a*/ 	.short	(.L_113 - .L_112)
.L_112:
        /*005c*/ 	.word	0x00000000
        /*0060*/ 	.short	0x0008
        /*0062*/ 	.short	0x0c0c
        /*0064*/ 	.byte	0x00, 0xf0, 0x11, 0x00


	//----- nvinfo : EIATTR_KPARAM_INFO
	.align		4
.L_113:
        /*0068*/ 	.byte	0x04, 0x17
        /*006a*/ 	.short	(.L_115 - .L_114)
.L_114:
        /*006c*/ 	.word	0x00000000
        /*0070*/ 	.short	0x0007
        /*0072*/ 	.short	0x0c08
        /*0074*/ 	.byte	0x00, 0xf0, 0x11, 0x00


	//----- nvinfo : EIATTR_KPARAM_INFO
	.align		4
.L_115:
        /*0078*/ 	.byte	0x04, 0x17
        /*007a*/ 	.short	(.L_117 - .L_116)
.L_116:
        /*007c*/ 	.word	0x00000000
        /*0080*/ 	.short	0x0006
        /*0082*/ 	.short	0x0c04
        /*0084*/ 	.byte	0x00, 0xf0, 0x11, 0x00


	//----- nvinfo : EIATTR_KPARAM_INFO
	.align		4
.L_117:
        /*0088*/ 	.byte	0x04, 0x17
        /*008a*/ 	.short	(.L_119 - .L_118)
.L_118:
        /*008c*/ 	.word	0x00000000
        /*0090*/ 	.short	0x0005
        /*0092*/ 	.short	0x0c00
        /*0094*/ 	.byte	0x00, 0xf0, 0x11, 0x00


	//----- nvinfo : EIATTR_KPARAM_INFO
	.align		4
.L_119:
        /*0098*/ 	.byte	0x04, 0x17
        /*009a*/ 	.short	(.L_121 - .L_120)
.L_120:
        /*009c*/ 	.word	0x00000000
        /*00a0*/ 	.short	0x0004
        /*00a2*/ 	.short	0x0bfc
        /*00a4*/ 	.byte	0x00, 0xf0, 0x11, 0x00


	//----- nvinfo : EIATTR_KPARAM_INFO
	.align		4
.L_121:
        /*00a8*/ 	.byte	0x04, 0x17
        /*00aa*/ 	.short	(.L_123 - .L_122)
.L_122:
        /*00ac*/ 	.word	0x00000000
        /*00b0*/ 	.short	0x0003
        /*00b2*/ 	.short	0x0bf8
        /*00b4*/ 	.byte	0x00, 0xf0, 0x05, 0x00


	//----- nvinfo : EIATTR_KPARAM_INFO
	.align		4
.L_123:
        /*00b8*/ 	.byte	0x04, 0x17
        /*00ba*/ 	.short	(.L_125 - .L_124)
.L_124:
        /*00bc*/ 	.word	0x00000000
        /*00c0*/ 	.short	0x0002
        /*00c2*/ 	.short	0x0010
        /*00c4*/ 	.byte	0x00, 0xf0, 0xa1, 0x2f


	//----- nvinfo : EIATTR_KPARAM_INFO
	.align		4
.L_125:
        /*00c8*/ 	.byte	0x04, 0x17
        /*00ca*/ 	.short	(.L_127 - .L_126)
.L_126:
        /*00cc*/ 	.word	0x00000000
        /*00d0*/ 	.short	0x0001
        /*00d2*/ 	.short	0x0008
        /*00d4*/ 	.byte	0x00, 0xf0, 0x21, 0x00


	//----- nvinfo : EIATTR_KPARAM_INFO
	.align		4
.L_127:
        /*00d8*/ 	.byte	0x04, 0x17
        /*00da*/ 	.short	(.L_129 - .L_128)
.L_128:
        /*00dc*/ 	.word	0x00000000
        /*00e0*/ 	.short	0x0000
        /*00e2*/ 	.short	0x0000
        /*00e4*/ 	.byte	0x00, 0xf0, 0x21, 0x00


	//----- nvinfo : EIATTR_SPARSE_MMA_MASK
	.align		4
.L_129:
        /*00e8*/ 	.byte	0x03, 0x50
        /*00ea*/ 	.short	0x0000


	//----- nvinfo : EIATTR_MAXREG_COUNT
	.align		4
        /*00ec*/ 	.byte	0x03, 0x1b
        /*00ee*/ 	.short	0x00ff


	//----- nvinfo : EIATTR_MERCURY_ISA_VERSION
	.align		4
        /*00f0*/ 	.byte	0x03, 0x5f
        /*00f2*/ 	.short	0x0101


	//----- nvinfo : EIATTR_EXIT_INSTR_OFFSETS
	.align		4
        /*00f4*/ 	.byte	0x04, 0x1c
        /*00f6*/ 	.short	(.L_131 - .L_130)


	//   ....[0]....
.L_130:
        /*00f8*/ 	.word	0x00000110


	//   ....[1]....
        /*00fc*/ 	.word	0x00001bd0


	//----- nvinfo : EIATTR_CRS_STACK_SIZE
	.align		4
.L_131:
        /*0100*/ 	.byte	0x04, 0x1e
        /*0102*/ 	.short	(.L_133 - .L_132)
.L_132:
        /*0104*/ 	.word	0x00000000


	//----- nvinfo : EIATTR_CBANK_PARAM_SIZE
	.align		4
.L_133:
        /*0108*/ 	.byte	0x03, 0x19
        /*010a*/ 	.short	0x0c24


	//----- nvinfo : EIATTR_PARAM_CBANK
	.align		4
        /*010c*/ 	.byte	0x04, 0x0a
        /*010e*/ 	.short	(.L_135 - .L_134)
	.align		4
.L_134:
        /*0110*/ 	.word	index@(.nv.constant0._Z25multi_tensor_apply_kernelI18TensorListMetadataILi4EE17LAMBStage1FunctorIN3c104HalfEEJffffff10adamMode_tfffEEvlPViT_T0_DpT1_)
        /*0114*/ 	.short	0x0210
        /*0116*/ 	.short	0x0c24


	//----- nvinfo : EIATTR_SW_WAR
	.align		4
.L_135:
        /*0118*/ 	.byte	0x04, 0x36
        /*011a*/ 	.short	(.L_137 - .L_136)
.L_136:
        /*011c*/ 	.word	0x00000008
.L_137:


//--------------------- .nv.info._Z25multi_tensor_apply_kernelI18TensorListMetadataILi4EE17LAMBStage1FunctorIfEJffffff10adamMode_tfffEEvlPViT_T0_DpT1_ --------------------------
	.section	.nv.info._Z25multi_tensor_apply_kernelI18TensorListMetadataILi4EE17LAMBStage1FunctorIfEJffffff10adamMode_tfffEEvlPViT_T0_DpT1_,"",@"SHT_CUDA_INFO"
	.sectionflags	@""
	.align	4


	//----- nvinfo : EIATTR_CUDA_API_VERSION
	.align		4
        /*0000*/ 	.byte	0x04, 0x37
        /*0002*/ 	.short	(.L_139 - .L_138)
.L_138:
        /*0004*/ 	.word	0x00000082


	//----- nvinfo : EIATTR_KPARAM_INFO
	.align		4
.L_139:
        /*0008*/ 	.byte	0x04, 0x17
        /*000a*/ 	.short	(.L_141 - .L_140)
.L_140:
        /*000c*/ 	.word	0x00000000
        /*0010*/ 	.short	0x000d
        /*0012*/ 	.short	0x0c20
        /*0014*/ 	.byte	0x00, 0xf0, 0x11, 0x00


	//----- nvinfo : EIATTR_KPARAM_INFO
	.align		4
.L_141:
        /*0018*/ 	.byte	0x04, 0x17
        /*001a*/ 	.short	(.L_143 - .L_142)
.L_142:
        /*001c*/ 	.word	0x00000000
        /*0020*/ 	.short	0x000c
        /*0022*/ 	.short	0x0c1c
        /*0024*/ 	.byte	0x00, 0xf0, 0x11, 0x00


	//----- nvinfo : EIATTR_KPARAM_INFO
	.align		4
.L_143:
        /*0028*/ 	.byte	0x04, 0x17
        /*002a*/ 	.short	(.L_145 - .L_144)
.L_144:
        /*002c*/ 	.word	0x00000000
        /*0030*/ 	.short	0x000b
        /*0032*/ 	.short	0x0c18
        /*0034*/ 	.byte	0x00, 0xf0, 0x11, 0x00


	//----- nvinfo : EIATTR_KPARAM_INFO
	.align		4
.L_145:
        /*0038*/ 	.byte	0x04, 0x17
        /*003a*/ 	.short	(.L_147 - .L_146)
.L_146:
        /*003c*/ 	.word	0x00000000
        /*0040*/ 	.short	0x000a
        /*0042*/ 	.short	0x0c14
        /*0044*/ 	.byte	0x00, 0xf0, 0x11, 0x00


	//----- nvinfo : EIATTR_KPARAM_INFO
	.align		4
.L_147:
        /*0048*/ 	.byte	0x04, 0x17
        /*004a*/ 	.short	(.L_149 - .L_148)
.L_148:
        /*004c*/ 	.word	0x00000000
        /*0050*/ 	.short	0x0009
        /*0052*/ 	.short	0x0c10
        /*0054*/ 	.byte	0x00, 0xf0, 0x11, 0x00


	//----- nvinfo : EIATTR_KPARAM_INFO
	.align		4
.L_149:
        /*0058*/ 	.byte	0x04, 0x17
        /*005a*/ 	.short	(.L_151 - .L_150)
.L_150:
        /*005c*/ 	.word	0x00000000
        /*0060*/ 	.short	0x0008
        /*0062*/ 	.short	0x0c0c
        /*0064*/ 	.byte	0x00, 0xf0, 0x11, 0x00


	//----- nvinfo : EIATTR_KPARAM_INFO
	.align		4
.L_151:
        /*0068*/ 	.byte	0x04, 0x17
        /*006a*/ 	.short	(.L_153 - .L_152)
.L_152:
        /*006c*/ 	.word	0x00000000
        /*0070*/ 	.short	0x0007
        /*0072*/ 	.short	0x0c08
        /*0074*/ 	.byte	0x00, 0xf0, 0x11, 0x00


	//----- nvinfo : EIATTR_KPARAM_INFO
	.align		4
.L_153:
        /*0078*/ 	.byte	0x04, 0x17
        /*007a*/ 	.short	(.L_155 - .L_154)
.L_154:
        /*007c*/ 	.word	0x00000000
        /*0080*/ 	.short	0x0006
        /*0082*/ 	.short	0x0c04
        /*0084*/ 	.byte	0x00, 0xf0, 0x11, 0x00


	//----- nvinfo : EIATTR_KPARAM_INFO
	.align		4
.L_155:
        /*0088*/ 	.byte	0x04, 0x17
        /*008a*/ 	.short	(.L_157 - .L_156)
.L_156:
        /*008c*/ 	.word	0x00000000
        /*0090*/ 	.short	0x0005
        /*0092*/ 	.short	0x0c00
        /*0094*/ 	.byte	0x00, 0xf0, 0x11, 0x00


	//----- nvinfo : EIATTR_KPARAM_INFO
	.align		4
.L_157:
        /*0098*/ 	.byte	0x04, 0x17
        /*009a*/ 	.short	(.L_159 - .L_158)
.L_158:
        /*009c*/ 	.word	0x00000000
        /*00a0*/ 	.short	0x0004
        /*00a2*/ 	.short	0x0bfc
        /*00a4*/ 	.byte	0x00, 0xf0, 0x11, 0x00


	//----- nvinfo : EIATTR_KPARAM_INFO
	.align		4
.L_159:
        /*00a8*/ 	.byte	0x04, 0x17
        /*00aa*/ 	.short	(.L_161 - .L_160)
.L_160:
        /*00ac*/ 	.word	0x00000000
        /*00b0*/ 	.short	0x0003
        /*00b2*/ 	.short	0x0bf8
        /*00b4*/ 	.byte	0x00, 0xf0, 0x05, 0x00


	//----- nvinfo : EIATTR_KPARAM_INFO
	.align		4
.L_161:
        /*00b8*/ 	.byte	0x04, 0x17
        /*00ba*/ 	.short	(.L_163 - .L_162)
.L_162:
        /*00bc*/ 	.word	0x00000000
        /*00c0*/ 	.short	0x0002
        /*00c2*/ 	.short	0x0010
        /*00c4*/ 	.byte	0x00, 0xf0, 0xa1, 0x2f


	//----- nvinfo : EIATTR_KPARAM_INFO
	.align		4
.L_163:
        /*00c8*/ 	.byte	0x04, 0x17
        /*00ca*/ 	.short	(.L_165 - .L_164)
.L_164:
        /*00cc*/ 	.word	0x00000000
        /*00d0*/ 	.short	0x0001
        /*00d2*/ 	.short	0x0008
        /*00d4*/ 	.byte	0x00, 0xf0, 0x21, 0x00


	//----- nvinfo : EIATTR_KPARAM_INFO
	.align		4
.L_165:
        /*00d8*/ 	.byte	0x04, 0x17
        /*00da*/ 	.short	(.L_167 - .L_166)
.L_166:
        /*00dc*/ 	.word	0x00000000
        /*00e0*/ 	.short	0x0000
        /*00e2*/ 	.short	0x0000
        /*00e4*/ 	.byte	0x00, 0xf0, 0x21, 0x00


	//----- nvinfo : EIATTR_SPARSE_MMA_MASK
	.align		4
.L_167:
        /*00e8*/ 	.byte	0x03, 0x50
        /*00ea*/ 	.short	0x0000


	//----- nvinfo : EIATTR_MAXREG_COUNT
	.align		4
        /*00ec*/ 	.byte	0x03, 0x1b
        /*00ee*/ 	.short	0x00ff


	//----- nvinfo : EIATTR_MERCURY_ISA_VERSION
	.align		4
        /*00f0*/ 	.byte	0x03, 0x5f
        /*00f2*/ 	.short	0x0101


	//----- nvinfo : EIATTR_EXIT_INSTR_OFFSETS
	.align		4
        /*00f4*/ 	.byte	0x04, 0x1c
        /*00f6*/ 	.short	(.L_169 - .L_168)


	//   ....[0]....
.L_168:
        /*00f8*/ 	.word	0x00000120


	//   ....[1]....
        /*00fc*/ 	.word	0x000018a0


	//----- nvinfo : EIATTR_CRS_STACK_SIZE
	.align		4
.L_169:
        /*0100*/ 	.byte	0x04, 0x1e
        /*0102*/ 	.short	(.L_171 - .L_170)
.L_170:
        /*0104*/ 	.word	0x00000000


	//----- nvinfo : EIATTR_CBANK_PARAM_SIZE
	.align		4
.L_171:
        /*0108*/ 	.byte	0x03, 0x19
        /*010a*/ 	.short	0x0c24


	//----- nvinfo : EIATTR_PARAM_CBANK
	.align		4
        /*010c*/ 	.byte	0x04, 0x0a
        /*010e*/ 	.short	(.L_173 - .L_172)
	.align		4
.L_172:
        /*0110*/ 	.word	index@(.nv.constant0._Z25multi_tensor_apply_kernelI18TensorListMetadataILi4EE17LAMBStage1FunctorIfEJffffff10adamMode_tfffEEvlPViT_T0_DpT1_)
        /*0114*/ 	.short	0x0210
        /*0116*/ 	.short	0x0c24


	//----- nvinfo : EIATTR_SW_WAR
	.align		4
.L_173:
        /*0118*/ 	.byte	0x04, 0x36
        /*011a*/ 	.short	(.L_175 - .L_174)
.L_174:
        /*011c*/ 	.word	0x00000008
.L_175:


//--------------------- .nv.callgraph             --------------------------
	.section	.nv.callgraph,"",@"SHT_CUDA_CALLGRAPH"
	.align	4
	.sectionentsize	8
	.align		4
        /*0000*/ 	.word	0x00000000
	.align		4
        /*0004*/ 	.word	0xffffffff
	.align		4
        /*0008*/ 	.word	0x00000000
	.align		4
        /*000c*/ 	.word	0xfffffffe
	.align		4
        /*0010*/ 	.word	0x00000000
	.align		4
        /*0014*/ 	.word	0xfffffffd
	.align		4
        /*0018*/ 	.word	0x00000000
	.align		4
        /*001c*/ 	.word	0xfffffffc


//--------------------- .nv.constant4             --------------------------
	.section	.nv.constant4,"a",@progbits
	.align	8
	.align		8
.nv.constant4:
        /*0000*/ 	.dword	_ZN56_INTERNAL_3ec342f3_25_fused_lamb_cuda_kernel_cu_a66d8c3e4cuda3std3__45__cpo5beginE
	.align		8
        /*0008*/ 	.dword	_ZN56_INTERNAL_3ec342f3_25_fused_lamb_cuda_kernel_cu_a66d8c3e4cuda3std3__45__cpo3endE
	.align		8
        /*0010*/ 	.dword	_ZN56_INTERNAL_3ec342f3_25_fused_lamb_cuda_kernel_cu_a66d8c3e4cuda3std3__45__cpo6cbeginE
	.align		8
        /*0018*/ 	.dword	_ZN56_INTERNAL_3ec342f3_25_fused_lamb_cuda_kernel_cu_a66d8c3e4cuda3std3__45__cpo4cendE
	.align		8
        /*0020*/ 	.dword	_ZN56_INTERNAL_3ec342f3_25_fused_lamb_cuda_kernel_cu_a66d8c3e4cuda3std3__45__cpo6rbeginE
	.align		8
        /*0028*/ 	.dword	_ZN56_INTERNAL_3ec342f3_25_fused_lamb_cuda_kernel_cu_a66d8c3e4cuda3std3__45__cpo4rendE
	.align		8
        /*0030*/ 	.dword	_ZN56_INTERNAL_3ec342f3_25_fused_lamb_cuda_kernel_cu_a66d8c3e4cuda3std3__45__cpo7crbeginE
	.align		8
        /*0038*/ 	.dword	_ZN56_INTERNAL_3ec342f3_25_fused_lamb_cuda_kernel_cu_a66d8c3e4cuda3std3__45__cpo5crendE
	.align		8
        /*0040*/ 	.dword	_ZN56_INTERNAL_3ec342f3_25_fused_lamb_cuda_kernel_cu_a66d8c3e4cuda3std3__458_GLOBAL__N__3ec342f3_25_fused_lamb_cuda_kernel_cu_a66d8c3e6ignoreE
	.align		8
        /*0048*/ 	.dword	_ZN56_INTERNAL_3ec342f3_25_fused_lamb_cuda_kernel_cu_a66d8c3e4cuda3std3__419piecewise_constructE
	.align		8
        /*0050*/ 	.dword	_ZN56_INTERNAL_3ec342f3_25_fused_lamb_cuda_kernel_cu_a66d8c3e4cuda3std3__48in_placeE
	.align		8
        /*0058*/ 	.dword	_ZN56_INTERNAL_3ec342f3_25_fused_lamb_cuda_kernel_cu_a66d8c3e4cuda3std3__420unreachable_sentinelE
	.align		8
        /*0060*/ 	.dword	_ZN56_INTERNAL_3ec342f3_25_fused_lamb_cuda_kernel_cu_a66d8c3e4cuda3std6ranges3__45__cpo4swapE
	.align		8
        /*0068*/ 	.dword	_ZN56_INTERNAL_3ec342f3_25_fused_lamb_cuda_kernel_cu_a66d8c3e4cuda3std6ranges3__45__cpo9iter_moveE
	.align		8
        /*0070*/ 	.dword	_ZN56_INTERNAL_3ec342f3_25_fused_lamb_cuda_kernel_cu_a66d8c3e4cuda3std6ranges3__45__cpo5beginE
	.align		8
        /*0078*/ 	.dword	_ZN56_INTERNAL_3ec342f3_25_fused_lamb_cuda_kernel_cu_a66d8c3e4cuda3std6ranges3__45__cpo3endE
	.align		8
        /*0080*/ 	.dword	_ZN56_INTERNAL_3ec342f3_25_fused_lamb_cuda_kernel_cu_a66d8c3e4cuda3std6ranges3__45__cpo6cbeginE
	.align		8
        /*0088*/ 	.dword	_ZN56_INTERNAL_3ec342f3_25_fused_lamb_cuda_kernel_cu_a66d8c3e4cuda3std6ranges3__45__cpo4cendE
	.align		8
        /*0090*/ 	.dword	_ZN56_INTERNAL_3ec342f3_25_fused_lamb_cuda_kernel_cu_a66d8c3e4cuda3std6ranges3__45__cpo7advanceE
	.align		8
        /*0098*/ 	.dword	_ZN56_INTERNAL_3ec342f3_25_fused_lamb_cuda_kernel_cu_a66d8c3e4cuda3std6ranges3__45__cpo9iter_swapE
	.align		8
        /*00a0*/ 	.dword	_ZN56_INTERNAL_3ec342f3_25_fused_lamb_cuda_kernel_cu_a66d8c3e4cuda3std6ranges3__45__cpo4nextE
	.align		8
        /*00a8*/ 	.dword	_ZN56_INTERNAL_3ec342f3_25_fused_lamb_cuda_kernel_cu_a66d8c3e4cuda3std6ranges3__45__cpo4prevE
	.align		8
        /*00b0*/ 	.dword	_ZN56_INTERNAL_3ec342f3_25_fused_lamb_cuda_kernel_cu_a66d8c3e4cuda3std6ranges3__45__cpo4dataE
	.align		8
        /*00b8*/ 	.dword	_ZN56_INTERNAL_3ec342f3_25_fused_lamb_cuda_kernel_cu_a66d8c3e4cuda3std6ranges3__45__cpo5cdataE
	.align		8
        /*00c0*/ 	.dword	_ZN56_INTERNAL_3ec342f3_25_fused_lamb_cuda_kernel_cu_a66d8c3e4cuda3std6ranges3__45__cpo4sizeE
	.align		8
        /*00c8*/ 	.dword	_ZN56_INTERNAL_3ec342f3_25_fused_lamb_cuda_kernel_cu_a66d8c3e4cuda3std6ranges3__45__cpo5ssizeE
	.align		8
        /*00d0*/ 	.dword	_ZN56_INTERNAL_3ec342f3_25_fused_lamb_cuda_kernel_cu_a66d8c3e4cuda3std6ranges3__45__cpo8distanceE
	.align		8
        /*00d8*/ 	.dword	_ZN56_INTERNAL_3ec342f3_25_fused_lamb_cuda_kernel_cu_a66d8c3e6thrust23THRUST_300001_SM_900_NS6system6detail10sequential3seqE


//--------------------- .text._Z25multi_tensor_apply_kernelI18TensorListMetadataILi2EE17LAMBStage2FunctorIN3c104HalfEEJPfS6_ffEEvlPViT_T0_DpT1_ --------------------------
	.section	.text._Z25multi_tensor_apply_kernelI18TensorListMetadataILi2EE17LAMBStage2FunctorIN3c104HalfEEJPfS6_ffEEvlPViT_T0_DpT1_,"ax",@progbits
	.align	128
        .global         _Z25multi_tensor_apply_kernelI18TensorListMetadataILi2EE17LAMBStage2FunctorIN3c104HalfEEJPfS6_ffEEvlPViT_T0_DpT1_
        .type           _Z25multi_tensor_apply_kernelI18TensorListMetadataILi2EE17LAMBStage2FunctorIN3c104HalfEEJPfS6_ffEEvlPViT_T0_DpT1_,@function
        .size           _Z25multi_tensor_apply_kernelI18TensorListMetadataILi2EE17LAMBStage2FunctorIN3c104HalfEEJPfS6_ffEEvlPViT_T0_DpT1_,(.L_x_42 - _Z25multi_tensor_apply_kernelI18TensorListMetadataILi2EE17LAMBStage2FunctorIN3c104HalfEEJPfS6_ffEEvlPViT_T0_DpT1_)
        .other          _Z25multi_tensor_apply_kernelI18TensorListMetadataILi2EE17LAMBStage2FunctorIN3c104HalfEEJPfS6_ffEEvlPViT_T0_DpT1_,@"STO_CUDA_ENTRY STV_DEFAULT"
_Z25multi_tensor_apply_kernelI18TensorListMetadataILi2EE17LAMBStage2FunctorIN3c104HalfEEJPfS6_ffEEvlPViT_T0_DpT1_:
.text._Z25multi_tensor_apply_kernelI18TensorListMetadataILi2EE17LAMBStage2FunctorIN3c104HalfEEJPfS6_ffEEvlPViT_T0_DpT1_:
[----:B------:R-:W-:Y:S08]  /*0000*/  LDC R1, c[0x0][0x28] ;  /* 0x00000a00ff017b82 */ /* 0x000ff00000000800 */
[----:B------:R-:W0:Y:S01]  /*0010*/  S2UR UR4, SR_CTAID.X ;  /* 0x00000000000479c3 */ /* 0x000e220000002500 */
[----:B------:R-:W-:Y:S01]  /*0020*/  UMOV UR6, 0x10 ;  /* 0x0000001000067882 */ /* 0x000fe20000000000 */
[----:B------:R-:W-:-:S06]  /*0030*/  ULDC.64 UR10, c[0x0][0x208] ;  /* 0x00008200000a7ab9 */ /* 0x000fcc0000000a00 */
[----:B------:R-:W1:Y:S08]  /*0040*/  LDC R0, c[0x0][0x210] ;  /* 0x00008400ff007b82 */ /* 0x000e700000000800 */
[----:B------:R-:W2:Y:S01]  /*0050*/  LDC R11, c[0x0][0xe60] ;  /* 0x00039800ff0b7b82 */ /* 0x000ea20000000800 */
[----:B0-----:R-:W-:-:S03]  /*0060*/  ULEA UR5, UR4, UR6, 0x2 ;  /* 0x0000000604057291 */ /* 0x001fc6000f8e103f */
[----:B------:R-:W-:Y:S02]  /*0070*/  ULDC.U8 UR4, c[0x0][UR4+0x820] ;  /* 0x0002080004047abb */ /* 0x000fe40008000000 */
[----:B------:R-:W-:Y:S01]  /*0080*/  ULEA UR6, UR4, UR6, 0x3 ;  /* 0x0000000604067291 */ /* 0x000fe2000f8e183f */
[----:B-1----:R-:W-:-:S06]  /*0090*/  ISETP.GE.AND P1, PT, R0, 0x1, PT ;  /* 0x000000010000780c */ /* 0x002fcc0003f26270 */
[----:B------:R-:W-:Y:S02]  /*00a0*/  ULDC UR5, c[0x0][UR5+0x950] ;  /* 0x0002540005057abb */ /* 0x000fe40008000800 */
[----:B------:R-:W-:Y:S02]  /*00b0*/  IMAD R4, R0, UR5, RZ ;  /* 0x0000000500047c24 */ /* 0x000fe4000f8e02ff */
[----:B--2---:R-:W-:Y:S01]  /*00c0*/  VIADD R11, R11, UR4 ;  /* 0x000000040b0b7c36 */ /* 0x004fe20008000000 */
[----:B------:R-:W-:Y:S02]  /*00d0*/  ULDC UR5, c[0x0][UR6+0x610] ;  /* 0x0001840006057abb */ /* 0x000fe40008000800 */
[----:B------:R-:W-:Y:S01]  /*00e0*/  IADD3 R5, -R4, UR5, RZ ;  /* 0x0000000504057c10 */ /* 0x000fe2000fffe1ff */
[----:B------:R-:W-:Y:S02]  /*00f0*/  ULDC UR5, c[0x0][0xe84] ;  /* 0x0003a10000057ab9 */ /* 0x000fe40000000800 */
[----:B------:R-:W-:Y:S01]  /*0100*/  FSETP.NEU.FTZ.AND P0, PT, RZ, UR5, PT ;  /* 0x00000005ff007c0b */ /* 0x000fe2000bf1d000 */
[----:B------:R-:W-:Y:S01]  /*0110*/  ULDC UR5, c[0x0][0xe80] ;  /* 0x0003a00000057ab9 */ /* 0x000fe20000000800 */
[----:B------:R-:W-:Y:S01]  /*0120*/  ISETP.LT.OR P1, PT, R5, 0x1, !P1 ;  /* 0x000000010500780c */ /* 0x000fe20004f21670 */
[----:B------:R-:W-:-:S10]  /*0130*/  IMAD.U32 R7, RZ, RZ, UR5 ;  /* 0x00000005ff077e24 */ /* 0x000fd4000f8e00ff */
[----:B------:R-:W-:Y:S05]  /*0140*/  @!P0 BRA `(.L_x_0) ;  /* 0x0000000000348947 */ /* 0x000fea0003800000 */
[----:B------:R-:W0:Y:S08]  /*0150*/  LDC.64 R2, c[0x0][0xe70] ;  /* 0x00039c00ff027b82 */ /* 0x000e300000000a00 */
[----:B------:R-:W1:Y:S01]  /*0160*/  LDC.64 R8, c[0x0][0xe78] ;  /* 0x00039e00ff087b82 */ /* 0x000e620000000a00 */
[----:B0-----:R-:W-:-:S06]  /*0170*/  IMAD.WIDE R2, R11, 0x4, R2 ;  /* 0x000000040b027825 */ /* 0x001fcc00078e0202 */
[----:B------:R-:W2:Y:S01]  /*0180*/  LDG.E R2, desc[UR10][R2.64] ;  /* 0x0000000a02027981 */ /* 0x000ea2000c1e1900 */
[----:B-1----:R-:W-:-:S06]  /*0190*/  IMAD.WIDE R8, R11, 0x4, R8 ;  /* 0x000000040b087825 */ /* 0x002fcc00078e0208 */
[----:B------:R-:W3:Y:S01]  /*01a0*/  LDG.E R8, desc[UR10][R8.64] ;  /* 0x0000000a08087981 */ /* 0x000ee2000c1e1900 */
[----:B--2---:R-:W-:Y:S02]  /*01b0*/  FSETP.NEU.FTZ.AND P2, PT, R2, RZ, PT ;  /* 0x000000ff0200720b */ /* 0x004fe40003f5d000 */
[----:B---3--:R-:W-:-:S04]  /*01c0*/  FSETP.NEU.FTZ.AND P0, PT, R8, RZ, PT ;  /* 0x000000ff0800720b */ /* 0x008fc80003f1d000 */
[----:B------:R-:W-:-:S13]  /*01d0*/  PLOP3.LUT P0, PT, P2, P0, PT, 0x2a, 0x0 ;  /* 0x000000000000781c */ /* 0x000fda0001700572 */
[----:B------:R-:W0:Y:S01]  /*01e0*/  @!P0 LDC R13, c[0x0][0xe80] ;  /* 0x0003a000ff0d8b82 */ /* 0x000e220000000800 */
[----:B------:R-:W1:Y:S02]  /*01f0*/  @!P0 MUFU.RCP R11, R8 ;  /* 0x00000008000b8308 */ /* 0x000e640000001000 */
[----:B-1----:R-:W-:-:S04]  /*0200*/  @!P0 FMUL.FTZ R0, R2, R11 ;  /* 0x0000000b02008220 */ /* 0x002fc80000410000 */
[----:B0-----:R-:W-:-:S07]  /*0210*/  @!P0 FMUL.FTZ R7, R0, R13 ;  /* 0x0000000d00078220 */ /* 0x001fce0000410000 */
.L_x_0:
[----:B------:R-:W-:Y:S05]  /*0220*/  @P1 EXIT ;  /* 0x000000000000194d */ /* 0x000fea0003800000 */
[----:B------:R-:W0:Y:S01]  /*0230*/  S2R R6, SR_TID.X ;  /* 0x0000000000067919 */ /* 0x000e220000002100 */
[----:B------:R-:W1:Y:S01]  /*0240*/  LDC R8, c[0x0][0x210] ;  /* 0x00008400ff087b82 */ /* 0x000e620000000800 */
[----:B------:R-:W-:Y:S01]  /*0250*/  SHF.R.S32.HI R9, RZ, 0x1f, R4 ;  /* 0x0000001fff097819 */ /* 0x000fe20000011404 */
[----:B------:R-:W-:Y:S01]  /*0260*/  ULDC.64 UR8, c[0x0][UR6+0x210] ;  /* 0x0000840006087abb */ /* 0x000fe20008000a00 */
[----:B------:R-:W-:Y:S01]  /*0270*/  ULDC.64 UR6, c[0x0][UR6+0x410] ;  /* 0x0001040006067abb */ /* 0x000fe20008000a00 */
[----:B------:R-:W-:Y:S01]  /*0280*/  ULDC UR5, c[0x0][0x0] ;  /* 0x0000000000057ab9 */ /* 0x000fe20000000800 */
[----:B------:R-:W-:-:S05]  /*0290*/  UMOV UR4, URZ ;  /* 0x0000003f00047c82 */ /* 0x000fca0008000000 */
.L_x_1:
[----:B0--3--:R-:W-:-:S05]  /*02a0*/  VIADD R15, R6, UR4 ;  /* 0x00000004060f7c36 */ /* 0x009fca0008000000 */
[C---:B-1----:R-:W-:Y:S02]  /*02b0*/  ISETP.GE.AND P0, PT, R15.reuse, R8, PT ;  /* 0x000000080f00720c */ /* 0x042fe40003f06270 */
[----:B------:R-:W-:Y:S02]  /*02c0*/  IADD3 R13, P1, R4, R15, RZ ;  /* 0x0000000f040d7210 */ /* 0x000fe40007f3e0ff */
[C---:B------:R-:W-:Y:S02]  /*02d0*/  ISETP.LT.AND P0, PT, R15.reuse, R5, !P0 ;  /* 0x000000050f00720c */ /* 0x040fe40004701270 */
[----:B------:R-:W-:Y:S01]  /*02e0*/  LEA.HI.X.SX32 R14, R15, R9, 0x1, P1 ;  /* 0x000000090f0e7211 */ /* 0x000fe200008f0eff */
[----:B------:R-:W-:-:S03]  /*02f0*/  IMAD.SHL.U32 R12, R13, 0x2, RZ ;  /* 0x000000020d0c7824 */ /* 0x000fc600078e00ff */
[----:B------:R-:W-:-:S07]  /*0300*/  SHF.L.U64.HI R13, R13, 0x1, R14 ;  /* 0x000000010d0d7819 */ /* 0x000fce000001020e */
[----:B------:R-:W-:-:S04]  /*0310*/  @P0 IADD3 R16, P1, R12, UR8, RZ ;  /* 0x000000080c100c10 */ /* 0x000fc8000ff3e0ff */
[----:B------:R-:W-:-:S05]  /*0320*/  @P0 IADD3.X R17, R13, UR9, RZ, P1, !PT ;  /* 0x000000090d110c10 */ /* 0x000fca0008ffe4ff */
[----:B------:R0:W2:Y:S01]  /*0330*/  @P0 LDG.E.U16 R24, desc[UR10][R16.64] ;  /* 0x0000000a10180981 */ /* 0x0000a2000c1e1500 */
[----:B------:R-:W-:-:S04]  /*0340*/  VIADD R22, R15, UR5 ;  /* 0x000000050f167c36 */ /* 0x000fc80008000000 */
[C---:B------:R-:W-:Y:S01]  /*0350*/  VIADD R25, R22.reuse, UR5 ;  /* 0x0000000516197c36 */ /* 0x040fe20008000000 */
[----:B------:R-:W-:Y:S02]  /*0360*/  ISETP.GE.AND P1, PT, R22, R8, PT ;  /* 0x000000081600720c */ /* 0x000fe40003f26270 */
[----:B------:R-:W-:Y:S02]  /*0370*/  IADD3 R15, P3, R4, R22, RZ ;  /* 0x00000016040f7210 */ /* 0x000fe40007f7e0ff */
[----:B------:R-:W-:Y:S02]  /*0380*/  ISETP.LT.AND P1, PT, R22, R5, !P1 ;  /* 0x000000051600720c */ /* 0x000fe40004f21270 */
[----:B------:R-:W-:Y:S01]  /*0390*/  ISETP.GE.AND P2, PT, R25, R8, PT ;  /* 0x000000081900720c */ /* 0x000fe20003f46270 */
[----:B------:R-:W-:Y:S01]  /*03a0*/  IMAD.SHL.U32 R14, R15, 0x2, RZ ;  /* 0x000000020f0e7824 */ /* 0x000fe200078e00ff */
[----:B------:R-:W-:Y:S02]  /*03b0*/  IADD3 R18, P4, R4, R25, RZ ;  /* 0x0000001904127210 */ /* 0x000fe40007f9e0ff */
[----:B------:R-:W-:-:S02]  /*03c0*/  ISETP.LT.AND P2, PT, R25, R5, !P2 ;  /* 0x000000051900720c */ /* 0x000fc40005741270 */
[-C--:B------:R-:W-:Y:S02]  /*03d0*/  LEA.HI.X.SX32 R22, R22, R9.reuse, 0x1, P3 ;  /* 0x0000000916167211 */ /* 0x080fe400018f0eff */
[----:B------:R-:W-:Y:S02]  /*03e0*/  LEA.HI.X.SX32 R19, R25, R9, 0x1, P4 ;  /* 0x0000000919137211 */ /* 0x000fe400020f0eff */
[----:B------:R-:W-:Y:S01]  /*03f0*/  SHF.L.U64.HI R15, R15, 0x1, R22 ;  /* 0x000000010f0f7819 */ /* 0x000fe20000010216 */
[----:B------:R-:W-:Y:S01]  /*0400*/  VIADD R22, R25, UR5 ;  /* 0x0000000519167c36 */ /* 0x000fe20008000000 */
[----:B------:R-:W-:Y:S02]  /*0410*/  @P1 IADD3 R28, P3, R14, UR8, RZ ;  /* 0x000000080e1c1c10 */ /* 0x000fe4000ff7e0ff */
[C---:B------:R-:W-:Y:S01]  /*0420*/  SHF.L.U64.HI R19, R18.reuse, 0x1, R19 ;  /* 0x0000000112137819 */ /* 0x040fe20000010213 */
[----:B------:R-:W-:Y:S01]  /*0430*/  IMAD.SHL.U32 R18, R18, 0x2, RZ ;  /* 0x0000000212127824 */ /* 0x000fe200078e00ff */
[----:B------:R-:W-:-:S02]  /*0440*/  @P1 IADD3.X R29, R15, UR9, RZ, P3, !PT ;  /* 0x000000090f1d1c10 */ /* 0x000fc40009ffe4ff */
[----:B------:R-:W-:Y:S02]  /*0450*/  ISETP.GE.AND P3, PT, R22, R8, PT ;  /* 0x000000081600720c */ /* 0x000fe40003f66270 */
[----:B0-----:R-:W-:Y:S01]  /*0460*/  @P2 IADD3 R16, P4, R18, UR8, RZ ;  /* 0x0000000812102c10 */ /* 0x001fe2000ff9e0ff */
[----:B------:R-:W3:Y:S01]  /*0470*/  @P1 LDG.E.U16 R28, desc[UR10][R28.64] ;  /* 0x0000000a1c1c1981 */ /* 0x000ee2000c1e1500 */
[----:B------:R-:W-:Y:S02]  /*0480*/  IADD3 R26, P5, R4, R22, RZ ;  /* 0x00000016041a7210 */ /* 0x000fe40007fbe0ff */
[C---:B------:R-:W-:Y:S02]  /*0490*/  ISETP.LT.AND P3, PT, R22.reuse, R5, !P3 ;  /* 0x000000051600720c */ /* 0x040fe40005f61270 */
[----:B------:R-:W-:Y:S02]  /*04a0*/  @P2 IADD3.X R17, R19, UR9, RZ, P4, !PT ;  /* 0x0000000913112c10 */ /* 0x000fe4000a7fe4ff */
[----:B------:R-:W-:-:S03]  /*04b0*/  LEA.HI.X.SX32 R25, R22, R9, 0x1, P5 ;  /* 0x0000000916197211 */ /* 0x000fc600028f0eff */
[----:B------:R-:W4:Y:S01]  /*04c0*/  @P2 LDG.E.U16 R16, desc[UR10][R16.64] ;  /* 0x0000000a10102981 */ /* 0x000f22000c1e1500 */
[C---:B------:R-:W-:Y:S01]  /*04d0*/  SHF.L.U64.HI R22, R26.reuse, 0x1, R25 ;  /* 0x000000011a167819 */ /* 0x040fe20000010219 */
[----:B------:R-:W-:Y:S02]  /*04e0*/  IMAD.SHL.U32 R26, R26, 0x2, RZ ;  /* 0x000000021a1a7824 */ /* 0x000fe400078e00ff */
[----:B--2---:R-:W-:-:S03]  /*04f0*/  @P0 HADD2.F32 R3, -RZ, R24.H0_H0 ;  /* 0x20000018ff030230 */ /* 0x004fc60000004100 */
[----:B------:R-:W-:-:S04]  /*0500*/  @P3 IADD3 R24, P4, R26, UR8, RZ ;  /* 0x000000081a183c10 */ /* 0x000fc8000ff9e0ff */
[----:B------:R-:W-:-:S05]  /*0510*/  @P3 IADD3.X R25, R22, UR9, RZ, P4, !PT ;  /* 0x0000000916193c10 */ /* 0x000fca000a7fe4ff */
[----:B------:R-:W2:Y:S01]  /*0520*/  @P3 LDG.E.U16 R24, desc[UR10][R24.64] ;  /* 0x0000000a18183981 */ /* 0x000ea2000c1e1500 */
[----:B------:R-:W-:Y:S02]  /*0530*/  IADD3 R12, P5, R12, UR6, RZ ;  /* 0x000000060c0c7c10 */ /* 0x000fe4000ffbe0ff */
[----:B------:R-:W-:Y:S02]  /*0540*/  IADD3 R14, P4, R14, UR6, RZ ;  /* 0x000000060e0e7c10 */ /* 0x000fe4000ff9e0ff */
[----:B------:R-:W-:Y:S02]  /*0550*/  IADD3.X R13, R13, UR7, RZ, P5, !PT ;  /* 0x000000070d0d7c10 */ /* 0x000fe4000affe4ff */
[----:B------:R-:W-:Y:S01]  /*0560*/  IADD3.X R15, R15, UR7, RZ, P4, !PT ;  /* 0x000000070f0f7c10 */ /* 0x000fe2000a7fe4ff */
[----:B------:R-:W-:Y:S01]  /*0570*/  ULEA UR4, UR5, UR4, 0x2 ;  /* 0x0000000405047291 */ /* 0x000fe2000f8e103f */
[----:B---3--:R-:W-:Y:S02]  /*0580*/  @P1 HADD2.F32 R2, -RZ, R28.H0_H0 ;  /* 0x2000001cff021230 */ /* 0x008fe40000004100 */
[----:B----4-:R-:W-:Y:S01]  /*0590*/  @P2 HADD2.F32 R0, -RZ, R16.H0_H0 ;  /* 0x20000010ff002230 */ /* 0x010fe20000004100 */
[----:B------:R-:W-:-:S02]  /*05a0*/  IADD3 R16, P5, R18, UR6, RZ ;  /* 0x0000000612107c10 */ /* 0x000fc4000ffbe0ff */
[----:B------:R-:W-:Y:S02]  /*05b0*/  IADD3 R18, P4, R26, UR6, RZ ;  /* 0x000000061a127c10 */ /* 0x000fe4000ff9e0ff */
[----:B------:R-:W-:Y:S01]  /*05c0*/  IADD3.X R17, R19, UR7, RZ, P5, !PT ;  /* 0x0000000713117c10 */ /* 0x000fe2000affe4ff */
[----:B------:R-:W3:Y:S01]  /*05d0*/  @P0 LDG.E.U16 R26, desc[UR10][R12.64] ;  /* 0x0000000a0c1a0981 */ /* 0x000ee2000c1e1500 */
[----:B------:R-:W-:-:S03]  /*05e0*/  IADD3.X R19, R22, UR7, RZ, P4, !PT ;  /* 0x0000000716137c10 */ /* 0x000fc6000a7fe4ff */
[----:B------:R-:W4:Y:S04]  /*05f0*/  @P1 LDG.E.U16 R22, desc[UR10][R14.64] ;  /* 0x0000000a0e161981 */ /* 0x000f28000c1e1500 */
[----:B------:R-:W5:Y:S01]  /*0600*/  @P3 LDG.E.U16 R25, desc[UR10][R18.64] ;  /* 0x0000000a12193981 */ /* 0x000f62000c1e1500 */
[----:B--2---:R-:W-:-:S03]  /*0610*/  @P3 HADD2.F32 R10, -RZ, R24.H0_H0 ;  /* 0x20000018ff0a3230 */ /* 0x004fc60000004100 */
[----:B------:R-:W2:Y:S01]  /*0620*/  @P2 LDG.E.U16 R24, desc[UR10][R16.64] ;  /* 0x0000000a10182981 */ /* 0x000ea2000c1e1500 */
[----:B---3--:R-:W-:Y:S02]  /*0630*/  @P0 HADD2.F32 R20, -RZ, R26.H0_H0 ;  /* 0x2000001aff140230 */ /* 0x008fe40000004100 */
[----:B----4-:R-:W-:-:S03]  /*0640*/  @P1 HADD2.F32 R11, -RZ, R22.H0_H0 ;  /* 0x20000016ff0b1230 */ /* 0x010fc60000004100 */
[-C--:B------:R-:W-:Y:S02]  /*0650*/  FFMA.FTZ R20, R3, -R7.reuse, R20 ;  /* 0x8000000703147223 */ /* 0x080fe40000010014 */
[----:B------:R-:W-:-:S03]  /*0660*/  FFMA.FTZ R11, R2, -R7, R11 ;  /* 0x80000007020b7223 */ /* 0x000fc6000001000b */
[----:B------:R-:W-:Y:S01]  /*0670*/  @P0 F2FP.F16.F32.PACK_AB R22, RZ, R20 ;  /* 0x00000014ff16023e */ /* 0x000fe200000000ff */
[----:B-----5:R-:W-:-:S04]  /*0680*/  @P3 HADD2.F32 R23, -RZ, R25.H0_H0 ;  /* 0x20000019ff173230 */ /* 0x020fc80000004100 */
[----:B------:R3:W-:Y:S01]  /*0690*/  @P0 STG.E.U16 desc[UR10][R12.64], R22 ;  /* 0x000000160c000986 */ /* 0x0007e2000c10150a */
[----:B------:R-:W-:Y:S01]  /*06a0*/  ISETP.LE.AND P0, PT, R8, UR4, PT ;  /* 0x0000000408007c0c */ /* 0x000fe2000bf03270 */
[----:B------:R-:W-:-:S05]  /*06b0*/  FFMA.FTZ R23, R10, -R7, R23 ;  /* 0x800000070a177223 */ /* 0x000fca0000010017 */
[----:B------:R-:W-:Y:S01]  /*06c0*/  @P3 F2FP.F16.F32.PACK_AB R26, RZ, R23 ;  /* 0x00000017ff1a323e */ /* 0x000fe200000000ff */
[----:B--2---:R-:W-:Y:S01]  /*06d0*/  @P2 HADD2.F32 R21, -RZ, R24.H0_H0 ;  /* 0x20000018ff152230 */ /* 0x004fe20000004100 */
[----:B------:R-:W-:-:S05]  /*06e0*/  @P1 F2FP.F16.F32.PACK_AB R24, RZ, R11 ;  /* 0x0000000bff18123e */ /* 0x000fca00000000ff */
[----:B------:R3:W-:Y:S01]  /*06f0*/  @P1 STG.E.U16 desc[UR10][R14.64], R24 ;  /* 0x000000180e001986 */ /* 0x0007e2000c10150a */
[----:B------:R-:W-:Y:S01]  /*0700*/  ISETP.GT.AND P1, PT, R5, UR4, PT ;  /* 0x0000000405007c0c */ /* 0x000fe2000bf24270 */
[----:B------:R-:W-:-:S05]  /*0710*/  FFMA.FTZ R21, R0, -R7, R21 ;  /* 0x8000000700157223 */ /* 0x000fca0000010015 */
[----:B------:R-:W-:-:S05]  /*0720*/  @P2 F2FP.F16.F32.PACK_AB R25, RZ, R21 ;  /* 0x00000015ff19223e */ /* 0x000fca00000000ff */
[----:B------:R3:W-:Y:S04]  /*0730*/  @P2 STG.E.U16 desc[UR10][R16.64], R25 ;  /* 0x0000001910002986 */ /* 0x0007e8000c10150a */
[----:B------:R3:W-:Y:S01]  /*0740*/  @P3 STG.E.U16 desc[UR10][R18.64], R26 ;  /* 0x0000001a12003986 */ /* 0x0007e2000c10150a */
[----:B------:R-:W-:Y:S05]  /*0750*/  @!P0 BRA P1, `(.L_x_1) ;  /* 0xfffffff800d08947 */ /* 0x000fea000083ffff */
[----:B------:R-:W-:Y:S05]  /*0760*/  EXIT ;  /* 0x000000000000794d */ /* 0x000fea0003800000 */
.L_x_2:
[----:B------:R-:W-:-:S00]  /*0770*/  BRA `(.L_x_2) ;  /* 0xfffffffc00fc7947 */ /* 0x000fc0000383ffff */
[----:B------:R-:W-:-:S00]  /*0780*/  NOP ;  /* 0x0000000000007918 */ /* 0x000fc00000000000 */
[----:B------:R-:W-:-:S00]  /*0790*/  NOP ;  /* 0x0000000000007918 */ /* 0x000fc00000000000 */
[----:B------:R-:W-:-:S00]  /*07a0*/  NOP ;  /* 0x0000000000007918 */ /* 0x000fc00000000000 */
[----:B------:R-:W-:-:S00]  /*07b0*/  NOP ;  /* 0x0000000000007918 */ /* 0x000fc00000000000 */
[----:B------:R-:W-:-:S00]  /*07c0*/  NOP ;  /* 0x0000000000007918 */ /* 0x000fc00000000000 */
[----:B------:R-:W-:-:S00]  /*07d0*/  NOP ;  /* 0x0000000000007918 */ /* 0x000fc00000000000 */
[----:B------:R-:W-:-:S00]  /*07e0*/  NOP ;  /* 0x0000000000007918 */ /* 0x000fc00000000000 */
[----:B------:R-:W-:-:S00]  /*07f0*/  NOP ;  /* 0x0000000000007918 */ /* 0x000fc00000000000 */
.L_x_42:


//--------------------- .text._Z25multi_tensor_apply_kernelI18TensorListMetadataILi2EE17LAMBStage2FunctorIfEJPfS4_ffEEvlPViT_T0_DpT1_ --------------------------
	.section	.text._Z25multi_tensor_apply_kernelI18TensorListMetadataILi2EE17LAMBStage2FunctorIfEJPfS4_ffEEvlPViT_T0_DpT1_,"ax",@progbits
	.align	128
        .global         _Z25multi_tensor_apply_kernelI18TensorListMetadataILi2EE17LAMBStage2FunctorIfEJPfS4_ffEEvlPViT_T0_DpT1_
        .type           _Z25multi_tensor_apply_kernelI18TensorListMetadataILi2EE17LAMBStage2FunctorIfEJPfS4_ffEEvlPViT_T0_DpT1_,@function
        .size           _Z25multi_tensor_apply_kernelI18TensorListMetadataILi2EE17LAMBStage2FunctorIfEJPfS4_ffEEvlPViT_T0_DpT1_,(.L_x_43 - _Z25multi_tensor_apply_kernelI18TensorListMetadataILi2EE17LAMBStage2FunctorIfEJPfS4_ffEEvlPViT_T0_DpT1_)
        .other          _Z25multi_tensor_apply_kernelI18TensorListMetadataILi2EE17LAMBStage2FunctorIfEJPfS4_ffEEvlPViT_T0_DpT1_,@"STO_CUDA_ENTRY STV_DEFAULT"
_Z25multi_tensor_apply_kernelI18TensorListMetadataILi2EE17LAMBStage2FunctorIfEJPfS4_ffEEvlPViT_T0_DpT1_:
.text._Z25multi_tensor_apply_kernelI18TensorListMetadataILi2EE17LAMBStage2FunctorIfEJPfS4_ffEEvlPViT_T0_DpT1_:
        /* <DEDUP_REMOVED lines=34> */
.L_x_3:
        /* <DEDUP_REMOVED lines=8> */
.L_x_4:
[----:B0-2---:R-:W-:-:S04]  /*02a0*/  VIADD R3, R20, UR4 ;  /* 0x0000000414037c36 */ /* 0x005fc80008000000 */
[C---:B------:R-:W-:Y:S01]  /*02b0*/  VIADD R4, R3.reuse, UR5 ;  /* 0x0000000503047c36 */ /* 0x040fe20008000000 */
[----:B-1----:R-:W-:Y:S02]  /*02c0*/  ISETP.GE.AND P0, PT, R3, R21, PT ;  /* 0x000000150300720c */ /* 0x002fe40003f06270 */
[----:B------:R-:W-:Y:S02]  /*02d0*/  IADD3 R2, P2, R17, R3, RZ ;  /* 0x0000000311027210 */ /* 0x000fe40007f5e0ff */
[C---:B------:R-:W-:Y:S02]  /*02e0*/  ISETP.LT.AND P0, PT, R3.reuse, R18, !P0 ;  /* 0x000000120300720c */ /* 0x040fe40004701270 */
[----:B------:R-:W-:Y:S02]  /*02f0*/  LEA.HI.X.SX32 R3, R3, R22, 0x1, P2 ;  /* 0x0000001603037211 */ /* 0x000fe400010f0eff */
[----:B------:R-:W-:Y:S02]  /*0300*/  ISETP.GE.AND P1, PT, R4, R21, PT ;  /* 0x000000150400720c */ /* 0x000fe40003f26270 */
[----:B------:R-:W-:-:S02]  /*0310*/  IADD3 R28, P3, R17, R4, RZ ;  /* 0x00000004111c7210 */ /* 0x000fc40007f7e0ff */
[C---:B------:R-:W-:Y:S01]  /*0320*/  SHF.L.U64.HI R3, R2.reuse, 0x2, R3 ;  /* 0x0000000202037819 */ /* 0x040fe20000010203 */
[----:B------:R-:W-:Y:S01]  /*0330*/  IMAD.SHL.U32 R2, R2, 0x4, RZ ;  /* 0x0000000402027824 */ /* 0x000fe200078e00ff */
[C---:B------:R-:W-:Y:S02]  /*0340*/  ISETP.LT.AND P1, PT, R4.reuse, R18, !P1 ;  /* 0x000000120400720c */ /* 0x040fe40004f21270 */
[C---:B------:R-:W-:Y:S01]  /*0350*/  LEA.HI.X.SX32 R5, R4.reuse, R22, 0x1, P3 ;  /* 0x0000001604057211 */ /* 0x040fe200018f0eff */
[----:B------:R-:W-:Y:S01]  /*0360*/  VIADD R4, R4, UR5 ;  /* 0x0000000504047c36 */ /* 0x000fe20008000000 */
[----:B------:R-:W-:Y:S02]  /*0370*/  @P0 IADD3 R6, P3, R2, UR8, RZ ;  /* 0x0000000802060c10 */ /* 0x000fe4000ff7e0ff */
[----:B------:R-:W-:Y:S01]  /*0380*/  SHF.L.U64.HI R10, R28, 0x2, R5 ;  /* 0x000000021c0a7819 */ /* 0x000fe20000010205 */
[C---:B------:R-:W-:Y:S01]  /*0390*/  VIADD R11, R4.reuse, UR5 ;  /* 0x00000005040b7c36 */ /* 0x040fe20008000000 */
[----:B------:R-:W-:Y:S01]  /*03a0*/  ISETP.GE.AND P2, PT, R4, R21, PT ;  /* 0x000000150400720c */ /* 0x000fe20003f46270 */
[----:B------:R-:W-:Y:S01]  /*03b0*/  IMAD.SHL.U32 R28, R28, 0x4, RZ ;  /* 0x000000041c1c7824 */ /* 0x000fe200078e00ff */
[----:B------:R-:W-:-:S02]  /*03c0*/  @P0 IADD3.X R7, R3, UR9, RZ, P3, !PT ;  /* 0x0000000903070c10 */ /* 0x000fc40009ffe4ff */
[----:B------:R-:W-:Y:S02]  /*03d0*/  ISETP.GE.AND P3, PT, R11, R21, PT ;  /* 0x000000150b00720c */ /* 0x000fe40003f66270 */
[----:B------:R-:W-:Y:S01]  /*03e0*/  IADD3 R8, P4, R17, R4, RZ ;  /* 0x0000000411087210 */ /* 0x000fe20007f9e0ff */
[----:B------:R0:W2:Y:S01]  /*03f0*/  @P0 LDG.E R16, desc[UR10][R6.64] ;  /* 0x0000000a06100981 */ /* 0x0000a2000c1e1900 */
[CC--:B------:R-:W-:Y:S02]  /*0400*/  ISETP.LT.AND P2, PT, R4.reuse, R18.reuse, !P2 ;  /* 0x000000120400720c */ /* 0x0c0fe40005741270 */
[----:B------:R-:W-:Y:S02]  /*0410*/  ISETP.LT.AND P3, PT, R11, R18, !P3 ;  /* 0x000000120b00720c */ /* 0x000fe40005f61270 */
[----:B------:R-:W-:Y:S02]  /*0420*/  LEA.HI.X.SX32 R9, R4, R22, 0x1, P4 ;  /* 0x0000001604097211 */ /* 0x000fe400020f0eff */
[----:B------:R-:W-:-:S02]  /*0430*/  IADD3 R29, P5, R17, R11, RZ ;  /* 0x0000000b111d7210 */ /* 0x000fc40007fbe0ff */
[C---:B------:R-:W-:Y:S01]  /*0440*/  SHF.L.U64.HI R9, R8.reuse, 0x2, R9 ;  /* 0x0000000208097819 */ /* 0x040fe20000010209 */
[----:B------:R-:W-:Y:S01]  /*0450*/  IMAD.SHL.U32 R8, R8, 0x4, RZ ;  /* 0x0000000408087824 */ /* 0x000fe200078e00ff */
[----:B------:R-:W-:Y:S01]  /*0460*/  @P1 IADD3 R4, P4, R28, UR8, RZ ;  /* 0x000000081c041c10 */ /* 0x000fe2000ff9e0ff */
[----:B------:R-:W-:Y:S01]  /*0470*/  IMAD.SHL.U32 R26, R29, 0x4, RZ ;  /* 0x000000041d1a7824 */ /* 0x000fe200078e00ff */
[----:B------:R-:W-:Y:S02]  /*0480*/  LEA.HI.X.SX32 R11, R11, R22, 0x1, P5 ;  /* 0x000000160b0b7211 */ /* 0x000fe400028f0eff */
[----:B------:R-:W-:Y:S02]  /*0490*/  @P1 IADD3.X R5, R10, UR9, RZ, P4, !PT ;  /* 0x000000090a051c10 */ /* 0x000fe4000a7fe4ff */
[----:B------:R-:W-:Y:S02]  /*04a0*/  @P2 IADD3 R12, P4, R8, UR8, RZ ;  /* 0x00000008080c2c10 */ /* 0x000fe4000ff9e0ff */
[----:B------:R-:W-:Y:S01]  /*04b0*/  SHF.L.U64.HI R11, R29, 0x2, R11 ;  /* 0x000000021d0b7819 */ /* 0x000fe2000001020b */
[----:B------:R1:W3:Y:S01]  /*04c0*/  @P1 LDG.E R15, desc[UR10][R4.64] ;  /* 0x0000000a040f1981 */ /* 0x0002e2000c1e1900 */
[----:B0-----:R-:W-:-:S02]  /*04d0*/  @P3 IADD3 R6, P5, R26, UR8, RZ ;  /* 0x000000081a063c10 */ /* 0x001fc4000ffbe0ff */
[----:B------:R-:W-:Y:S02]  /*04e0*/  @P2 IADD3.X R13, R9, UR9, RZ, P4, !PT ;  /* 0x00000009090d2c10 */ /* 0x000fe4000a7fe4ff */
[----:B------:R-:W-:Y:S02]  /*04f0*/  IADD3 R2, P4, R2, UR6, RZ ;  /* 0x0000000602027c10 */ /* 0x000fe4000ff9e0ff */
[----:B------:R-:W-:Y:S01]  /*0500*/  @P3 IADD3.X R7, R11, UR9, RZ, P5, !PT ;  /* 0x000000090b073c10 */ /* 0x000fe2000affe4ff */
[----:B------:R-:W4:Y:S01]  /*0510*/  @P2 LDG.E R14, desc[UR10][R12.64] ;  /* 0x0000000a0c0e2981 */ /* 0x000f22000c1e1900 */
[----:B-1----:R-:W-:Y:S02]  /*0520*/  IADD3 R4, P5, R28, UR6, RZ ;  /* 0x000000061c047c10 */ /* 0x002fe4000ffbe0ff */
[----:B------:R-:W-:Y:S01]  /*0530*/  IADD3.X R3, R3, UR7, RZ, P4, !PT ;  /* 0x0000000703037c10 */ /* 0x000fe2000a7fe4ff */
[----:B------:R-:W5:Y:S01]  /*0540*/  @P3 LDG.E R0, desc[UR10][R6.64] ;  /* 0x0000000a06003981 */ /* 0x000f62000c1e1900 */
[----:B------:R-:W-:-:S03]  /*0550*/  IADD3.X R5, R10, UR7, RZ, P5, !PT ;  /* 0x000000070a057c10 */ /* 0x000fc6000affe4ff */
[----:B------:R-:W2:Y:S01]  /*0560*/  @P0 LDG.E R27, desc[UR10][R2.64] ;  /* 0x0000000a021b0981 */ /* 0x000ea2000c1e1900 */
[----:B------:R-:W-:-:S03]  /*0570*/  IADD3 R8, P4, R8, UR6, RZ ;  /* 0x0000000608087c10 */ /* 0x000fc6000ff9e0ff */
[----:B------:R-:W3:Y:S01]  /*0580*/  @P1 LDG.E R24, desc[UR10][R4.64] ;  /* 0x0000000a04181981 */ /* 0x000ee2000c1e1900 */
[----:B------:R-:W-:Y:S02]  /*0590*/  IADD3 R10, P5, R26, UR6, RZ ;  /* 0x000000061a0a7c10 */ /* 0x000fe4000ffbe0ff */
[----:B------:R-:W-:Y:S02]  /*05a0*/  IADD3.X R9, R9, UR7, RZ, P4, !PT ;  /* 0x0000000709097c10 */ /* 0x000fe4000a7fe4ff */
[----:B------:R-:W-:-:S03]  /*05b0*/  IADD3.X R11, R11, UR7, RZ, P5, !PT ;  /* 0x000000070b0b7c10 */ /* 0x000fc6000affe4ff */
[----:B------:R-:W4:Y:S04]  /*05c0*/  @P2 LDG.E R23, desc[UR10][R8.64] ;  /* 0x0000000a08172981 */ /* 0x000f28000c1e1900 */
[----:B------:R-:W5:Y:S01]  /*05d0*/  @P3 LDG.E R25, desc[UR10][R10.64] ;  /* 0x0000000a0a193981 */ /* 0x000f62000c1e1900 */
[----:B------:R-:W-:Y:S01]  /*05e0*/  ULEA UR4, UR5, UR4, 0x2 ;  /* 0x0000000405047291 */ /* 0x000fe2000f8e103f */
[-C--:B--2---:R-:W-:Y:S01]  /*05f0*/  FFMA.FTZ R27, R16, -R19.reuse, R27 ;  /* 0x80000013101b7223 */ /* 0x084fe2000001001b */
[----:B---3--:R-:W-:-:S04]  /*0600*/  FFMA.FTZ R24, R15, -R19, R24 ;  /* 0x800000130f187223 */ /* 0x008fc80000010018 */
[----:B------:R2:W-:Y:S01]  /*0610*/  @P0 STG.E desc[UR10][R2.64], R27 ;  /* 0x0000001b02000986 */ /* 0x0005e2000c10190a */
[----:B------:R-:W-:-:S03]  /*0620*/  ISETP.LE.AND P0, PT, R21, UR4, PT ;  /* 0x0000000415007c0c */ /* 0x000fc6000bf03270 */
[----:B------:R2:W-:Y:S01]  /*0630*/  @P1 STG.E desc[UR10][R4.64], R24 ;  /* 0x0000001804001986 */ /* 0x0005e2000c10190a */
[----:B------:R-:W-:Y:S01]  /*0640*/  ISETP.GT.AND P1, PT, R18, UR4, PT ;  /* 0x0000000412007c0c */ /* 0x000fe2000bf24270 */
[-C--:B----4-:R-:W-:Y:S01]  /*0650*/  FFMA.FTZ R23, R14, -R19.reuse, R23 ;  /* 0x800000130e177223 */ /* 0x090fe20000010017 */
[----:B-----5:R-:W-:-:S04]  /*0660*/  FFMA.FTZ R25, R0, -R19, R25 ;  /* 0x8000001300197223 */ /* 0x020fc80000010019 */
[----:B------:R2:W-:Y:S04]  /*0670*/  @P2 STG.E desc[UR10][R8.64], R23 ;  /* 0x0000001708002986 */ /* 0x0005e8000c10190a */
[----:B------:R2:W-:Y:S03]  /*0680*/  @P3 STG.E desc[UR10][R10.64], R25 ;  /* 0x000000190a003986 */ /* 0x0005e6000c10190a */
[----:B------:R-:W-:Y:S05]  /*0690*/  @!P0 BRA P1, `(.L_x_4) ;  /* 0xfffffffc00008947 */ /* 0x000fea000083ffff */
[----:B------:R-:W-:Y:S05]  /*06a0*/  EXIT ;  /* 0x000000000000794d */ /* 0x000fea0003800000 */
.L_x_5:
        /* <DEDUP_REMOVED lines=13> */
.L_x_43:


//--------------------- .text._Z25multi_tensor_apply_kernelI18TensorListMetadataILi4EE17LAMBStage1FunctorIN3c104HalfEEJffffff10adamMode_tfffEEvlPViT_T0_DpT1_ --------------------------
	.section	.text._Z25multi_tensor_apply_kernelI18TensorListMetadataILi4EE17LAMBStage1FunctorIN3c104HalfEEJffffff10adamMode_tfffEEvlPViT_T0_DpT1_,"ax",@progbits
	.align	128
        .global         _Z25multi_tensor_apply_kernelI18TensorListMetadataILi4EE17LAMBStage1FunctorIN3c104HalfEEJffffff10adamMode_tfffEEvlPViT_T0_DpT1_
        .type           _Z25multi_tensor_apply_kernelI18TensorListMetadataILi4EE17LAMBStage1FunctorIN3c104HalfEEJffffff10adamMode_tfffEEvlPViT_T0_DpT1_,@function
        .size           _Z25multi_tensor_apply_kernelI18TensorListMetadataILi4EE17LAMBStage1FunctorIN3c104HalfEEJffffff10adamMode_tfffEEvlPViT_T0_DpT1_,(.L_x_44 - _Z25multi_tensor_apply_kernelI18TensorListMetadataILi4EE17LAMBStage1FunctorIN3c104HalfEEJffffff10adamMode_tfffEEvlPViT_T0_DpT1_)
        .other          _Z25multi_tensor_apply_kernelI18TensorListMetadataILi4EE17LAMBStage1FunctorIN3c104HalfEEJffffff10adamMode_tfffEEvlPViT_T0_DpT1_,@"STO_CUDA_ENTRY STV_DEFAULT"
_Z25multi_tensor_apply_kernelI18TensorListMetadataILi4EE17LAMBStage1FunctorIN3c104HalfEEJffffff10adamMode_tfffEEvlPViT_T0_DpT1_:
.text._Z25multi_tensor_apply_kernelI18TensorListMetadataILi4EE17LAMBStage1FunctorIN3c104HalfEEJffffff10adamMode_tfffEEvlPViT_T0_DpT1_:
[----:B------:R-:W-:Y:S08]  /*0000*/  LDC R1, c[0x0][0x28] ;  /* 0x00000a00ff017b82 */ /* 0x000ff00000000800 */
[----:B------:R-:W0:Y:S01]  /*0010*/  S2UR UR5, SR_CTAID.X ;  /* 0x00000000000579c3 */ /* 0x000e220000002500 */
[----:B------:R-:W-:-:S07]  /*0020*/  UMOV UR6, 0x10 ;  /* 0x0000001000067882 */ /* 0x000fce0000000000 */
[----:B------:R-:W1:Y:S01]  /*0030*/  LDC R0, c[0x0][0xe30] ;  /* 0x00038c00ff007b82 */ /* 0x000e620000000800 */
[----:B0-----:R-:W-:-:S03]  /*0040*/  ULEA UR4, UR5, UR6, 0x2 ;  /* 0x0000000605047291 */ /* 0x001fc6000f8e103f */
[----:B------:R-:W-:Y:S02]  /*0050*/  ULDC.U8 UR5, c[0x0][UR5+0x7c0] ;  /* 0x0001f00005057abb */ /* 0x000fe40008000000 */
[----:B------:R-:W-:-:S03]  /*0060*/  ULEA UR5, UR5, UR6, 0x3 ;  /* 0x0000000605057291 */ /* 0x000fc6000f8e183f */
[----:B------:R-:W-:Y:S02]  /*0070*/  ULDC UR6, c[0x0][0x210] ;  /* 0x0000840000067ab9 */ /* 0x000fe40000000800 */
[----:B------:R-:W-:Y:S02]  /*0080*/  UISETP.GE.AND UP0, UPT, UR6, 0x1, UPT ;  /* 0x000000010600788c */ /* 0x000fe4000bf06270 */
[----:B------:R-:W-:Y:S02]  /*0090*/  ULDC UR4, c[0x0][UR4+0x8f0] ;  /* 0x00023c0004047abb */ /* 0x000fe40008000800 */
[----:B------:R-:W-:-:S03]  /*00a0*/  UIMAD UR8, UR4, UR6, URZ ;  /* 0x00000006040872a4 */ /* 0x000fc6000f8e023f */
[----:B------:R-:W-:Y:S02]  /*00b0*/  ULDC UR4, c[0x0][UR5+0x690] ;  /* 0x0001a40005047abb */ /* 0x000fe40008000800 */
[----:B------:R-:W-:-:S03]  /*00c0*/  UIADD3 UR9, UR4, -UR8, URZ ;  /* 0x8000000804097290 */ /* 0x000fc6000fffe03f */
[----:B------:R-:W-:Y:S01]  /*00d0*/  ULDC UR4, c[0x0][0xe2c] ;  /* 0x00038b0000047ab9 */ /* 0x000fe20000000800 */
[----:B------:R-:W-:Y:S01]  /*00e0*/  UISETP.LT.OR UP0, UPT, UR9, 0x1, !UP0 ;  /* 0x000000010900788c */ /* 0x000fe2000c701670 */
[----:B-1----:R-:W-:-:S05]  /*00f0*/  FSETP.LT.FTZ.AND P0, PT, R0, UR4, PT ;  /* 0x0000000400007c0b */ /* 0x002fca000bf11000 */
[----:B------:R-:W-:-:S13]  /*0100*/  PLOP3.LUT P1, PT, PT, PT, UP0, 0x80, 0x0 ;  /* 0x000000000000781c */ /* 0x000fda0003f2f008 */
[----:B------:R-:W-:Y:S05]  /*0110*/  @P1 EXIT ;  /* 0x000000000000194d */ /* 0x000fea0003800000 */
[----:B------:R-:W0:Y:S01]  /*0120*/  LDC R2, c[0x0][0xe10] ;  /* 0x00038400ff027b82 */ /* 0x000e220000000800 */
[----:B------:R-:W1:Y:S01]  /*0130*/  S2R R11, SR_TID.X ;  /* 0x00000000000b7919 */ /* 0x000e620000002100 */
[----:B------:R-:W2:Y:S01]  /*0140*/  @P0 MUFU.RCP R0, R0 ;  /* 0x0000000000000308 */ /* 0x000ea20000001000 */
[----:B------:R-:W-:Y:S01]  /*0150*/  ULDC UR18, c[0x0][0xe28] ;  /* 0x00038a0000127ab9 */ /* 0x000fe20000000800 */
[----:B------:R-:W-:Y:S01]  /*0160*/  IMAD.MOV.U32 R10, RZ, RZ, 0x3f800000 ;  /* 0x3f800000ff0a7424 */ /* 0x000fe200078e00ff */
[----:B------:R-:W-:Y:S01]  /*0170*/  ULDC.64 UR10, c[0x0][UR5+0x210] ;  /* 0x00008400050a7abb */ /* 0x000fe20008000a00 */
[----:B------:R-:W-:Y:S01]  /*0180*/  ULDC.64 UR12, c[0x0][UR5+0x330] ;  /* 0x0000cc00050c7abb */ /* 0x000fe20008000a00 */
[----:B------:R-:W-:Y:S01]  /*0190*/  ULDC.64 UR14, c[0x0][UR5+0x450] ;  /* 0x00011400050e7abb */ /* 0x000fe20008000a00 */
[----:B------:R-:W-:Y:S01]  /*01a0*/  ULDC.64 UR6, c[0x0][UR5+0x570] ;  /* 0x00015c0005067abb */ /* 0x000fe20008000a00 */
[----:B------:R-:W-:Y:S01]  /*01b0*/  FSETP.NEU.FTZ.AND P4, PT, RZ, UR18, PT ;  /* 0x00000012ff007c0b */ /* 0x000fe2000bf9d000 */
[----:B------:R-:W-:Y:S01]  /*01c0*/  USHF.R.S32.HI UR17, URZ, 0x1f, UR8 ;  /* 0x0000001f3f117899 */ /* 0x000fe20008011408 */
[----:B------:R-:W-:Y:S01]  /*01d0*/  ULDC UR5, c[0x0][0x0] ;  /* 0x0000000000057ab9 */ /* 0x000fe20000000800 */
[----:B------:R-:W-:Y:S01]  /*01e0*/  ULDC.64 UR18, c[0x0][0x208] ;  /* 0x0000820000127ab9 */ /* 0x000fe20000000a00 */
[----:B------:R-:W-:Y:S01]  /*01f0*/  ULDC UR28, c[0x0][0xe28] ;  /* 0x00038a00001c7ab9 */ /* 0x000fe20000000800 */
[----:B------:R-:W-:Y:S01]  /*0200*/  ULDC UR25, c[0x0][0x210] ;  /* 0x0000840000197ab9 */ /* 0x000fe20000000800 */
[----:B------:R-:W-:Y:S01]  /*0210*/  ULDC UR21, c[0x0][0xe0c] ;  /* 0x0003830000157ab9 */ /* 0x000fe20000000800 */
[----:B------:R-:W-:Y:S01]  /*0220*/  ULDC UR24, c[0x0][0xe20] ;  /* 0x0003880000187ab9 */ /* 0x000fe20000000800 */
[----:B------:R-:W-:Y:S01]  /*0230*/  ULDC UR20, c[0x0][0xe24] ;  /* 0x0003890000147ab9 */ /* 0x000fe20000000800 */
[----:B--2---:R-:W-:Y:S01]  /*0240*/  @P0 FMUL.FTZ R10, R0, UR4 ;  /* 0x00000004000a0c20 */ /* 0x004fe20008410000 */
[----:B------:R-:W-:Y:S01]  /*0250*/  UMOV UR4, URZ ;  /* 0x0000003f00047c82 */ /* 0x000fe20008000000 */
[----:B------:R-:W-:Y:S01]  /*0260*/  ULDC.64 UR26, c[0x0][0xe10] ;  /* 0x00038400001a7ab9 */ /* 0x000fe20000000a00 */
[----:B------:R-:W-:Y:S01]  /*0270*/  ULDC.64 UR22, c[0x0][0xe18] ;  /* 0x0003860000167ab9 */ /* 0x000fe20000000a00 */
[----:B0-----:R-:W-:-:S05]  /*0280*/  FADD.FTZ R2, -R2, 1 ;  /* 0x3f80000002027421 */ /* 0x001fca0000010100 */
[----:B-1----:R-:W-:-:S15]  /*0290*/  R2UR UR16, R2 ;  /* 0x00000000021072ca */ /* 0x002fde00000e0000 */
.L_x_25:
[----:B0-2---:R-:W-:Y:S01]  /*02a0*/  VIADD R9, R11, UR4 ;  /* 0x000000040b097c36 */ /* 0x005fe20008000000 */
[----:B------:R-:W-:Y:S01]  /*02b0*/  BSSY B0, `(.L_x_6) ;  /* 0x00000c7000007945 */ /* 0x000fe20003800000 */
[----:B---3--:R-:W-:-:S03]  /*02c0*/  IMAD.MOV.U32 R8, RZ, RZ, RZ ;  /* 0x000000ffff087224 */ /* 0x008fc600078e00ff */
[----:B------:R-:W-:-:S04]  /*02d0*/  ISETP.GE.AND P0, PT, R9, UR25, PT ;  /* 0x0000001909007c0c */ /* 0x000fc8000bf06270 */
[----:B------:R-:W-:Y:S01]  /*02e0*/  ISETP.LT.AND P0, PT, R9, UR9, !P0 ;  /* 0x0000000909007c0c */ /* 0x000fe2000c701270 */
[----:B------:R-:W-:-:S12]  /*02f0*/  @!P4 BRA `(.L_x_7) ;  /* 0x0000000400b8c947 */ /* 0x000fd80003800000 */
[----:B------:R-:W-:Y:S01]  /*0300*/  VIADD R7, R9, UR5 ;  /* 0x0000000509077c36 */ /* 0x000fe20008000000 */
[----:B------:R-:W-:Y:S01]  /*0310*/  BSSY B1, `(.L_x_8) ;  /* 0x0000024000017945 */ /* 0x000fe20003800000 */
[----:B------:R-:W-:Y:S01]  /*0320*/  IMAD.MOV.U32 R6, RZ, RZ, RZ ;  /* 0x000000ffff067224 */ /* 0x000fe200078e00ff */
[----:B------:R-:W-:Y:S01]  /*0330*/  CS2R R4, SRZ ;  /* 0x0000000000047805 */ /* 0x000fe2000001ff00 */
[C---:B------:R-:W-:Y:S01]  /*0340*/  VIADD R24, R7.reuse, UR5 ;  /* 0x0000000507187c36 */ /* 0x040fe20008000000 */
[C---:B------:R-:W-:Y:S02]  /*0350*/  ISETP.GE.AND P1, PT, R7.reuse, UR25, PT ;  /* 0x0000001907007c0c */ /* 0x040fe4000bf26270 */
[----:B------:R-:W-:Y:S01]  /*0360*/  CS2R R2, SRZ ;  /* 0x0000000000027805 */ /* 0x000fe2000001ff00 */
[----:B------:R-:W-:Y:S01]  /*0370*/  IMAD.MOV.U32 R0, RZ, RZ, RZ ;  /* 0x000000ffff007224 */ /* 0x000fe200078e00ff */
[----:B------:R-:W-:Y:S01]  /*0380*/  CS2R R22, SRZ ;  /* 0x0000000000167805 */ /* 0x000fe2000001ff00 */
[C---:B------:R-:W-:Y:S01]  /*0390*/  VIADD R21, R24.reuse, UR5 ;  /* 0x0000000518157c36 */ /* 0x040fe20008000000 */
[----:B------:R-:W-:Y:S01]  /*03a0*/  ISETP.GE.AND P2, PT, R24, UR25, PT ;  /* 0x0000001918007c0c */ /* 0x000fe2000bf46270 */
[----:B------:R-:W-:Y:S01]  /*03b0*/  IMAD.MOV.U32 R20, RZ, RZ, RZ ;  /* 0x000000ffff147224 */ /* 0x000fe200078e00ff */
[----:B------:R-:W-:-:S02]  /*03c0*/  ISETP.GE.OR P1, PT, R7, UR9, P1 ;  /* 0x0000000907007c0c */ /* 0x000fc40008f26670 */
[C---:B------:R-:W-:Y:S02]  /*03d0*/  ISETP.GE.AND P3, PT, R21.reuse, UR25, PT ;  /* 0x0000001915007c0c */ /* 0x040fe4000bf66270 */
[----:B------:R-:W-:Y:S02]  /*03e0*/  ISETP.GE.OR P2, PT, R24, UR9, P2 ;  /* 0x0000000918007c0c */ /* 0x000fe40009746670 */
[----:B------:R-:W-:Y:S01]  /*03f0*/  ISETP.GE.OR P3, PT, R21, UR9, P3 ;  /* 0x0000000915007c0c */ /* 0x000fe20009f66670 */
[----:B------:R-:W-:-:S12]  /*0400*/  @!P0 BRA `(.L_x_9) ;  /* 0x0000000000508947 */ /* 0x000fd80003800000 */
[----:B------:R-:W-:-:S04]  /*0410*/  IADD3 R4, P5, R9, UR8, RZ ;  /* 0x0000000809047c10 */ /* 0x000fc8000ffbe0ff */
[----:B------:R-:W-:Y:S01]  /*0420*/  LEA.HI.X.SX32 R5, R9, UR17, 0x1, P5 ;  /* 0x0000001109057c11 */ /* 0x000fe2000a8f0eff */
[----:B------:R-:W-:-:S03]  /*0430*/  IMAD.SHL.U32 R14, R4, 0x2, RZ ;  /* 0x00000002040e7824 */ /* 0x000fc600078e00ff */
[----:B------:R-:W-:Y:S02]  /*0440*/  SHF.L.U64.HI R4, R4, 0x1, R5 ;  /* 0x0000000104047819 */ /* 0x000fe40000010205 */
[C---:B------:R-:W-:Y:S02]  /*0450*/  IADD3 R18, P6, R14.reuse, UR10, RZ ;  /* 0x0000000a0e127c10 */ /* 0x040fe4000ffde0ff */
[----:B------:R-:W-:Y:S02]  /*0460*/  IADD3 R16, P5, R14, UR12, RZ ;  /* 0x0000000c0e107c10 */ /* 0x000fe4000ffbe0ff */
[----:B------:R-:W-:Y:S02]  /*0470*/  IADD3.X R19, R4, UR11, RZ, P6, !PT ;  /* 0x0000000b04137c10 */ /* 0x000fe4000b7fe4ff */
[----:B------:R-:W-:Y:S02]  /*0480*/  IADD3 R12, P6, R14, UR14, RZ ;  /* 0x0000000e0e0c7c10 */ /* 0x000fe4000ffde0ff */
[----:B------:R-:W-:Y:S01]  /*0490*/  IADD3.X R17, R4, UR13, RZ, P5, !PT ;  /* 0x0000000d04117c10 */ /* 0x000fe2000affe4ff */
[----:B------:R-:W2:Y:S01]  /*04a0*/  LDG.E.U16 R18, desc[UR18][R18.64] ;  /* 0x0000001212127981 */ /* 0x000ea2000c1e1500 */
[----:B------:R-:W-:-:S02]  /*04b0*/  IADD3 R14, P5, R14, UR6, RZ ;  /* 0x000000060e0e7c10 */ /* 0x000fc4000ffbe0ff */
[C---:B------:R-:W-:Y:S01]  /*04c0*/  IADD3.X R13, R4.reuse, UR15, RZ, P6, !PT ;  /* 0x0000000f040d7c10 */ /* 0x040fe2000b7fe4ff */
[----:B------:R-:W3:Y:S01]  /*04d0*/  LDG.E.U16 R16, desc[UR18][R16.64] ;  /* 0x0000001210107981 */ /* 0x000ee2000c1e1500 */
[----:B------:R-:W-:-:S03]  /*04e0*/  IADD3.X R15, R4, UR7, RZ, P5, !PT ;  /* 0x00000007040f7c10 */ /* 0x000fc6000affe4ff */
[----:B------:R-:W4:Y:S04]  /*04f0*/  LDG.E.U16 R12, desc[UR18][R12.64] ;  /* 0x000000120c0c7981 */ /* 0x000f28000c1e1500 */
[----:B------:R-:W5:Y:S01]  /*0500*/  LDG.E.U16 R14, desc[UR18][R14.64] ;  /* 0x000000120e0e7981 */ /* 0x000f62000c1e1500 */
[----:B--2---:R-:W-:Y:S02]  /*0510*/  HADD2.F32 R6, -RZ, R18.H0_H0 ;  /* 0x20000012ff067230 */ /* 0x004fe40000004100 */
[----:B---3--:R-:W-:Y:S02]  /*0520*/  HADD2.F32 R5, -RZ, R16.H0_H0 ;  /* 0x20000010ff057230 */ /* 0x008fe40000004100 */
[----:B----4-:R-:W-:Y:S02]  /*0530*/  HADD2.F32 R4, -RZ, R12.H0_H0 ;  /* 0x2000000cff047230 */ /* 0x010fe40000004100 */
[----:B-----5:R-:W-:-:S07]  /*0540*/  HADD2.F32 R20, -RZ, R14.H0_H0 ;  /* 0x2000000eff147230 */ /* 0x020fce0000004100 */
.L_x_9:
[----:B------:R-:W-:Y:S05]  /*0550*/  BSYNC B1 ;  /* 0x0000000000017941 */ /* 0x000fea0003800000 */
.L_x_8:
[----:B------:R-:W-:Y:S04]  /*0560*/  BSSY B1, `(.L_x_10) ;  /* 0x0000016000017945 */ /* 0x000fe80003800000 */
[----:B------:R-:W-:Y:S05]  /*0570*/  @P1 BRA `(.L_x_11) ;  /* 0x0000000000501947 */ /* 0x000fea0003800000 */
[----:B------:R-:W-:-:S04]  /*0580*/  IADD3 R0, P1, R7, UR8, RZ ;  /* 0x0000000807007c10 */ /* 0x000fc8000ff3e0ff */
[----:B------:R-:W-:Y:S01]  /*0590*/  LEA.HI.X.SX32 R3, R7, UR17, 0x1, P1 ;  /* 0x0000001107037c11 */ /* 0x000fe200088f0eff */
[----:B------:R-:W-:-:S03]  /*05a0*/  IMAD.SHL.U32 R16, R0, 0x2, RZ ;  /* 0x0000000200107824 */ /* 0x000fc600078e00ff */
[----:B------:R-:W-:Y:S02]  /*05b0*/  SHF.L.U64.HI R0, R0, 0x1, R3 ;  /* 0x0000000100007819 */ /* 0x000fe40000010203 */
[C---:B------:R-:W-:Y:S02]  /*05c0*/  IADD3 R18, P6, R16.reuse, UR10, RZ ;  /* 0x0000000a10127c10 */ /* 0x040fe4000ffde0ff */
[C---:B------:R-:W-:Y:S02]  /*05d0*/  IADD3 R12, P5, R16.reuse, UR12, RZ ;  /* 0x0000000c100c7c10 */ /* 0x040fe4000ffbe0ff */
[----:B------:R-:W-:Y:S02]  /*05e0*/  IADD3 R14, P1, R16, UR14, RZ ;  /* 0x0000000e100e7c10 */ /* 0x000fe4000ff3e0ff */
[----:B------:R-:W-:Y:S02]  /*05f0*/  IADD3.X R19, R0, UR11, RZ, P6, !PT ;  /* 0x0000000b00137c10 */ /* 0x000fe4000b7fe4ff */
[----:B------:R-:W-:-:S02]  /*0600*/  IADD3 R16, P6, R16, UR6, RZ ;  /* 0x0000000610107c10 */ /* 0x000fc4000ffde0ff */
[C---:B------:R-:W-:Y:S01]  /*0610*/  IADD3.X R13, R0.reuse, UR13, RZ, P5, !PT ;  /* 0x0000000d000d7c10 */ /* 0x040fe2000affe4ff */
[----:B------:R-:W2:Y:S01]  /*0620*/  LDG.E.U16 R18, desc[UR18][R18.64] ;  /* 0x0000001212127981 */ /* 0x000ea2000c1e1500 */
[C---:B------:R-:W-:Y:S02]  /*0630*/  IADD3.X R15, R0.reuse, UR15, RZ, P1, !PT ;  /* 0x0000000f000f7c10 */ /* 0x040fe40008ffe4ff */
[----:B------:R-:W-:Y:S01]  /*0640*/  IADD3.X R17, R0, UR7, RZ, P6, !PT ;  /* 0x0000000700117c10 */ /* 0x000fe2000b7fe4ff */
[----:B------:R-:W3:Y:S04]  /*0650*/  LDG.E.U16 R12, desc[UR18][R12.64] ;  /* 0x000000120c0c7981 */ /* 0x000ee8000c1e1500 */
[----:B------:R-:W4:Y:S04]  /*0660*/  LDG.E.U16 R14, desc[UR18][R14.64] ;  /* 0x000000120e0e7981 */ /* 0x000f28000c1e1500 */
[----:B------:R-:W5:Y:S01]  /*0670*/  LDG.E.U16 R16, desc[UR18][R16.64] ;  /* 0x0000001210107981 */ /* 0x000f62000c1e1500 */
[----:B--2---:R-:W-:-:S02]  /*0680*/  HADD2.F32 R8, -RZ, R18.H0_H0 ;  /* 0x20000012ff087230 */ /* 0x004fc40000004100 */
[----:B---3--:R-:W-:Y:S02]  /*0690*/  HADD2.F32 R3, -RZ, R12.H0_H0 ;  /* 0x2000000cff037230 */ /* 0x008fe40000004100 */
[----:B----4-:R-:W-:Y:S02]  /*06a0*/  HADD2.F32 R2, -RZ, R14.H0_H0 ;  /* 0x2000000eff027230 */ /* 0x010fe40000004100 */
[----:B-----5:R-:W-:-:S07]  /*06b0*/  HADD2.F32 R0, -RZ, R16.H0_H0 ;  /* 0x20000010ff007230 */ /* 0x020fce0000004100 */
.L_x_11:
[----:B------:R-:W-:Y:S05]  /*06c0*/  BSYNC B1 ;  /* 0x0000000000017941 */ /* 0x000fea0003800000 */
.L_x_10:
[----:B------:R-:W-:Y:S01]  /*06d0*/  BSSY B1, `(.L_x_12) ;  /* 0x0000018000017945 */ /* 0x000fe20003800000 */
[----:B------:R-:W-:Y:S01]  /*06e0*/  CS2R R26, SRZ ;  /* 0x00000000001a7805 */ /* 0x000fe2000001ff00 */
[----:B------:R-:W-:Y:S02]  /*06f0*/  IMAD.MOV.U32 R25, RZ, RZ, RZ ;  /* 0x000000ffff197224 */ /* 0x000fe400078e00ff */
[----:B------:R-:W-:Y:S05]  /*0700*/  @P2 BRA `(.L_x_13) ;  /* 0x0000000000502947 */ /* 0x000fea0003800000 */
[----:B------:R-:W-:-:S04]  /*0710*/  IADD3 R19, P1, R24, UR8, RZ ;  /* 0x0000000818137c10 */ /* 0x000fc8000ff3e0ff */
[----:B------:R-:W-:Y:S01]  /*0720*/  LEA.HI.X.SX32 R24, R24, UR17, 0x1, P1 ;  /* 0x0000001118187c11 */ /* 0x000fe200088f0eff */
[----:B------:R-:W-:-:S03]  /*0730*/  IMAD.SHL.U32 R18, R19, 0x2, RZ ;  /* 0x0000000213127824 */ /* 0x000fc600078e00ff */
[----:B------:R-:W-:Y:S02]  /*0740*/  SHF.L.U64.HI R19, R19, 0x1, R24 ;  /* 0x0000000113137819 */ /* 0x000fe40000010218 */
[C---:B------:R-:W-:Y:S02]  /*0750*/  IADD3 R12, P1, R18.reuse, UR10, RZ ;  /* 0x0000000a120c7c10 */ /* 0x040fe4000ff3e0ff */
[C---:B------:R-:W-:Y:S02]  /*0760*/  IADD3 R14, P2, R18.reuse, UR12, RZ ;  /* 0x0000000c120e7c10 */ /* 0x040fe4000ff5e0ff */
[C---:B------:R-:W-:Y:S02]  /*0770*/  IADD3 R16, P5, R18.reuse, UR14, RZ ;  /* 0x0000000e12107c10 */ /* 0x040fe4000ffbe0ff */
        /* <DEDUP_REMOVED lines=13> */
.L_x_13:
[----:B------:R-:W-:Y:S05]  /*0850*/  BSYNC B1 ;  /* 0x0000000000017941 */ /* 0x000fea0003800000 */
.L_x_12:
[----:B------:R-:W-:Y:S01]  /*0860*/  CS2R R28, SRZ ;  /* 0x00000000001c7805 */ /* 0x000fe2000001ff00 */
[----:B------:R-:W-:Y:S01]  /*0870*/  IMAD.MOV.U32 R24, RZ, RZ, RZ ;  /* 0x000000ffff187224 */ /* 0x000fe200078e00ff */
[----:B------:R-:W-:Y:S06]  /*0880*/  @P3 BRA `(.L_x_14) ;  /* 0x0000000400a43947 */ /* 0x000fec0003800000 */
        /* <DEDUP_REMOVED lines=19> */
[----:B-----5:R-:W-:Y:S01]  /*09c0*/  HADD2.F32 R29, -RZ, R18.H0_H0 ;  /* 0x20000012ff1d7230 */ /* 0x020fe20000004100 */
[----:B------:R-:W-:Y:S06]  /*09d0*/  BRA `(.L_x_14) ;  /* 0x0000000400507947 */ /* 0x000fec0003800000 */
.L_x_7:
[C---:B------:R-:W-:Y:S01]  /*09e0*/  VIADD R7, R9.reuse, UR5 ;  /* 0x0000000509077c36 */ /* 0x040fe20008000000 */
[----:B------:R-:W-:-:S03]  /*09f0*/  @P0 IADD3 R21, P3, R9, UR8, RZ ;  /* 0x0000000809150c10 */ /* 0x000fc6000ff7e0ff */
[C---:B------:R-:W-:Y:S01]  /*0a00*/  VIADD R5, R7.reuse, UR5 ;  /* 0x0000000507057c36 */ /* 0x040fe20008000000 */
[----:B------:R-:W-:Y:S01]  /*0a10*/  ISETP.GE.AND P1, PT, R7, UR25, PT ;  /* 0x0000001907007c0c */ /* 0x000fe2000bf26270 */
[----:B------:R-:W-:Y:S01]  /*0a20*/  @P0 IMAD.SHL.U32 R20, R21, 0x2, RZ ;  /* 0x0000000215140824 */ /* 0x000fe200078e00ff */
[----:B------:R-:W-:Y:S01]  /*0a30*/  @P0 LEA.HI.X.SX32 R0, R9, UR17, 0x1, P3 ;  /* 0x0000001109000c11 */ /* 0x000fe200098f0eff */
[----:B------:R-:W-:Y:S01]  /*0a40*/  VIADD R16, R5, UR5 ;  /* 0x0000000505107c36 */ /* 0x000fe20008000000 */
[----:B------:R-:W-:Y:S02]  /*0a50*/  ISETP.GE.OR P1, PT, R7, UR9, P1 ;  /* 0x0000000907007c0c */ /* 0x000fe40008f26670 */
[C---:B------:R-:W-:Y:S02]  /*0a60*/  ISETP.GE.AND P2, PT, R5.reuse, UR25, PT ;  /* 0x0000001905007c0c */ /* 0x040fe4000bf46270 */
[----:B------:R-:W-:Y:S02]  /*0a70*/  ISETP.GE.AND P3, PT, R16, UR25, PT ;  /* 0x0000001910007c0c */ /* 0x000fe4000bf66270 */
[----:B------:R-:W-:-:S02]  /*0a80*/  ISETP.GE.OR P2, PT, R5, UR9, P2 ;  /* 0x0000000905007c0c */ /* 0x000fc40009746670 */
[----:B------:R-:W-:Y:S02]  /*0a90*/  ISETP.GE.OR P3, PT, R16, UR9, P3 ;  /* 0x0000000910007c0c */ /* 0x000fe40009f66670 */
[----:B------:R-:W-:Y:S02]  /*0aa0*/  @P0 SHF.L.U64.HI R21, R21, 0x1, R0 ;  /* 0x0000000115150819 */ /* 0x000fe40000010200 */
[----:B------:R-:W-:Y:S02]  /*0ab0*/  @P0 IADD3 R2, P6, R20, UR10, RZ ;  /* 0x0000000a14020c10 */ /* 0x000fe4000ffde0ff */
[----:B------:R-:W-:Y:S02]  /*0ac0*/  @!P1 IADD3 R15, P5, R7, UR8, RZ ;  /* 0x00000008070f9c10 */ /* 0x000fe4000ffbe0ff */
[----:B------:R-:W-:Y:S02]  /*0ad0*/  @P0 IADD3.X R3, R21, UR11, RZ, P6, !PT ;  /* 0x0000000b15030c10 */ /* 0x000fe4000b7fe4ff */
[----:B------:R-:W-:Y:S01]  /*0ae0*/  @!P1 LEA.HI.X.SX32 R0, R7, UR17, 0x1, P5 ;  /* 0x0000001107009c11 */ /* 0x000fe2000a8f0eff */
[----:B------:R-:W-:Y:S01]  /*0af0*/  @!P1 IMAD.SHL.U32 R14, R15, 0x2, RZ ;  /* 0x000000020f0e9824 */ /* 0x000fe200078e00ff */
[----:B------:R-:W-:-:S02]  /*0b00*/  @!P2 IADD3 R6, P6, R5, UR8, RZ ;  /* 0x000000080506ac10 */ /* 0x000fc4000ffde0ff */
[----:B------:R-:W-:Y:S01]  /*0b10*/  @!P1 SHF.L.U64.HI R15, R15, 0x1, R0 ;  /* 0x000000010f0f9819 */ /* 0x000fe20000010200 */
[----:B------:R-:W2:Y:S01]  /*0b20*/  @P0 LDG.E.U16 R3, desc[UR18][R2.64] ;  /* 0x0000001202030981 */ /* 0x000ea2000c1e1500 */
[----:B------:R-:W-:Y:S01]  /*0b30*/  @!P1 IADD3 R12, P5, R14, UR10, RZ ;  /* 0x0000000a0e0c9c10 */ /* 0x000fe2000ffbe0ff */
[----:B------:R-:W-:Y:S01]  /*0b40*/  @!P2 IMAD.SHL.U32 R26, R6, 0x2, RZ ;  /* 0x00000002061aa824 */ /* 0x000fe200078e00ff */
[----:B------:R-:W-:Y:S02]  /*0b50*/  @!P2 LEA.HI.X.SX32 R5, R5, UR17, 0x1, P6 ;  /* 0x000000110505ac11 */ /* 0x000fe4000b0f0eff */
[----:B------:R-:W-:Y:S02]  /*0b60*/  @!P3 IADD3 R4, P6, R16, UR8, RZ ;  /* 0x000000081004bc10 */ /* 0x000fe4000ffde0ff */
[----:B------:R-:W-:Y:S02]  /*0b70*/  @!P1 IADD3.X R13, R15, UR11, RZ, P5, !PT ;  /* 0x0000000b0f0d9c10 */ /* 0x000fe4000affe4ff */
[----:B------:R-:W-:-:S02]  /*0b80*/  @!P2 SHF.L.U64.HI R6, R6, 0x1, R5 ;  /* 0x000000010606a819 */ /* 0x000fc40000010205 */
[----:B------:R-:W-:Y:S01]  /*0b90*/  @!P2 IADD3 R24, P5, R26, UR10, RZ ;  /* 0x0000000a1a18ac10 */ /* 0x000fe2000ffbe0ff */
[----:B------:R0:W3:Y:S01]  /*0ba0*/  @!P1 LDG.E.U16 R0, desc[UR18][R12.64] ;  /* 0x000000120c009981 */ /* 0x0000e2000c1e1500 */
[----:B------:R-:W-:Y:S02]  /*0bb0*/  @!P3 LEA.HI.X.SX32 R5, R16, UR17, 0x1, P6 ;  /* 0x000000111005bc11 */ /* 0x000fe4000b0f0eff */
[----:B------:R-:W-:Y:S02]  /*0bc0*/  @!P2 IADD3.X R25, R6, UR11, RZ, P5, !PT ;  /* 0x0000000b0619ac10 */ /* 0x000fe4000affe4ff */
[----:B------:R-:W-:Y:S02]  /*0bd0*/  @!P2 IADD3 R16, P5, R26, UR14, RZ ;  /* 0x0000000e1a10ac10 */ /* 0x000fe4000ffbe0ff */
[C---:B------:R-:W-:Y:S01]  /*0be0*/  @!P3 SHF.L.U64.HI R5, R4.reuse, 0x1, R5 ;  /* 0x000000010405b819 */ /* 0x040fe20000010205 */
[----:B------:R-:W-:Y:S01]  /*0bf0*/  @!P3 IMAD.SHL.U32 R4, R4, 0x2, RZ ;  /* 0x000000020404b824 */ /* 0x000fe200078e00ff */
[----:B------:R-:W-:Y:S01]  /*0c00*/  @!P2 IADD3 R26, P6, R26, UR6, RZ ;  /* 0x000000061a1aac10 */ /* 0x000fe2000ffde0ff */
[----:B------:R-:W4:Y:S03]  /*0c10*/  @!P2 LDG.E.U16 R24, desc[UR18][R24.64] ;  /* 0x000000121818a981 */ /* 0x000f26000c1e1500 */
[----:B------:R-:W-:-:S02]  /*0c20*/  @!P2 IADD3.X R27, R6, UR7, RZ, P6, !PT ;  /* 0x00000007061bac10 */ /* 0x000fc4000b7fe4ff */
[----:B------:R-:W-:Y:S02]  /*0c30*/  @!P3 IADD3 R22, P6, R4, UR10, RZ ;  /* 0x0000000a0416bc10 */ /* 0x000fe4000ffde0ff */
[----:B------:R-:W-:Y:S02]  /*0c40*/  @!P2 IADD3.X R17, R6, UR15, RZ, P5, !PT ;  /* 0x0000000f0611ac10 */ /* 0x000fe4000affe4ff */
[C---:B------:R-:W-:Y:S01]  /*0c50*/  @!P3 IADD3 R18, P5, R4.reuse, UR14, RZ ;  /* 0x0000000e0412bc10 */ /* 0x040fe2000ffbe0ff */
[----:B------:R-:W5:Y:S01]  /*0c60*/  @!P2 LDG.E.U16 R6, desc[UR18][R26.64] ;  /* 0x000000121a06a981 */ /* 0x000f62000c1e1500 */
[C---:B------:R-:W-:Y:S02]  /*0c70*/  @!P3 IADD3.X R23, R5.reuse, UR11, RZ, P6, !PT ;  /* 0x0000000b0517bc10 */ /* 0x040fe4000b7fe4ff */
[----:B------:R-:W-:Y:S01]  /*0c80*/  @!P3 IADD3 R4, P6, R4, UR6, RZ ;  /* 0x000000060404bc10 */ /* 0x000fe2000ffde0ff */
[----:B------:R1:W2:Y:S01]  /*0c90*/  @!P2 LDG.E.U16 R2, desc[UR18][R16.64] ;  /* 0x000000121002a981 */ /* 0x0002a2000c1e1500 */
[----:B------:R-:W-:-:S02]  /*0ca0*/  @!P3 IADD3.X R19, R5, UR15, RZ, P5, !PT ;  /* 0x0000000f0513bc10 */ /* 0x000fc4000affe4ff */
[C---:B0-----:R-:W-:Y:S01]  /*0cb0*/  @!P1 IADD3 R12, P5, R14.reuse, UR14, RZ ;  /* 0x0000000e0e0c9c10 */ /* 0x041fe2000ffbe0ff */
[----:B------:R0:W2:Y:S01]  /*0cc0*/  @!P3 LDG.E.U16 R28, desc[UR18][R22.64] ;  /* 0x00000012161cb981 */ /* 0x0000a2000c1e1500 */
[----:B------:R-:W-:Y:S02]  /*0cd0*/  @!P3 IADD3.X R5, R5, UR7, RZ, P6, !PT ;  /* 0x000000070505bc10 */ /* 0x000fe4000b7fe4ff */
[----:B------:R-:W-:Y:S01]  /*0ce0*/  @!P1 IADD3 R14, P6, R14, UR6, RZ ;  /* 0x000000060e0e9c10 */ /* 0x000fe2000ffde0ff */
[----:B------:R-:W2:Y:S01]  /*0cf0*/  @!P3 LDG.E.U16 R18, desc[UR18][R18.64] ;  /* 0x000000121212b981 */ /* 0x000ea2000c1e1500 */
[C---:B------:R-:W-:Y:S02]  /*0d00*/  @!P1 IADD3.X R13, R15.reuse, UR15, RZ, P5, !PT ;  /* 0x0000000f0f0d9c10 */ /* 0x040fe4000affe4ff */
[----:B-1----:R-:W-:Y:S01]  /*0d10*/  @P0 IADD3 R16, P5, R20, UR14, RZ ;  /* 0x0000000e14100c10 */ /* 0x002fe2000ffbe0ff */
[----:B------:R-:W2:Y:S01]  /*0d20*/  @!P3 LDG.E.U16 R4, desc[UR18][R4.64] ;  /* 0x000000120404b981 */ /* 0x000ea2000c1e1500 */
[----:B------:R-:W-:-:S02]  /*0d30*/  @!P1 IADD3.X R15, R15, UR7, RZ, P6, !PT ;  /* 0x000000070f0f9c10 */ /* 0x000fc4000b7fe4ff */
[----:B------:R-:W-:Y:S01]  /*0d40*/  @P0 IADD3 R20, P6, R20, UR6, RZ ;  /* 0x0000000614140c10 */ /* 0x000fe2000ffde0ff */
[----:B------:R-:W2:Y:S01]  /*0d50*/  @!P1 LDG.E.U16 R12, desc[UR18][R12.64] ;  /* 0x000000120c0c9981 */ /* 0x000ea2000c1e1500 */
[C---:B------:R-:W-:Y:S02]  /*0d60*/  @P0 IADD3.X R17, R21.reuse, UR15, RZ, P5, !PT ;  /* 0x0000000f15110c10 */ /* 0x040fe4000affe4ff */
[----:B------:R-:W-:Y:S01]  /*0d70*/  @P0 IADD3.X R21, R21, UR7, RZ, P6, !PT ;  /* 0x0000000715150c10 */ /* 0x000fe2000b7fe4ff */
[----:B------:R-:W2:Y:S04]  /*0d80*/  @!P1 LDG.E.U16 R14, desc[UR18][R14.64] ;  /* 0x000000120e0e9981 */ /* 0x000ea8000c1e1500 */
[----:B------:R-:W2:Y:S04]  /*0d90*/  @P0 LDG.E.U16 R16, desc[UR18][R16.64] ;  /* 0x0000001210100981 */ /* 0x000ea8000c1e1500 */
[----:B------:R1:W2:Y:S01]  /*0da0*/  @P0 LDG.E.U16 R21, desc[UR18][R20.64] ;  /* 0x0000001214150981 */ /* 0x0002a2000c1e1500 */
[----:B0-----:R-:W-:-:S02]  /*0db0*/  CS2R R22, SRZ ;  /* 0x0000000000167805 */ /* 0x001fc4000001ff00 */
[----:B------:R-:W-:Y:S01]  /*0dc0*/  CS2R R26, SRZ ;  /* 0x00000000001a7805 */ /* 0x000fe2000001ff00 */
[----:B------:R-:W-:Y:S02]  /*0dd0*/  IMAD.MOV.U32 R29, RZ, RZ, RZ ;  /* 0x000000ffff1d7224 */ /* 0x000fe400078e00ff */
[----:B-1----:R-:W-:Y:S02]  /*0de0*/  IMAD.MOV.U32 R20, RZ, RZ, RZ ;  /* 0x000000ffff147224 */ /* 0x002fe400078e00ff */
[----:B---3--:R-:W-:Y:S02]  /*0df0*/  @!P1 HADD2.F32 R8, -RZ, R0.H0_H0 ;  /* 0x20000000ff089230 */ /* 0x008fe40000004100 */
[----:B------:R-:W-:Y:S02]  /*0e00*/  IMAD.MOV.U32 R0, RZ, RZ, RZ ;  /* 0x000000ffff007224 */ /* 0x000fe400078e00ff */
[----:B----4-:R-:W-:Y:S01]  /*0e10*/  @!P2 HADD2.F32 R23, -RZ, R24.H0_H0 ;  /* 0x20000018ff17a230 */ /* 0x010fe20000004100 */
[----:B------:R-:W-:Y:S01]  /*0e20*/  CS2R R24, SRZ ;  /* 0x0000000000187805 */ /* 0x000fe2000001ff00 */
[----:B-----5:R-:W-:-:S02]  /*0e30*/  @!P2 HADD2.F32 R26, -RZ, R6.H0_H0 ;  /* 0x20000006ff1aa230 */ /* 0x020fc40000004100 */
[----:B------:R-:W-:Y:S02]  /*0e40*/  IMAD.MOV.U32 R6, RZ, RZ, RZ ;  /* 0x000000ffff067224 */ /* 0x000fe400078e00ff */
[----:B--2---:R-:W-:Y:S02]  /*0e50*/  @!P2 HADD2.F32 R25, -RZ, R2.H0_H0 ;  /* 0x20000002ff19a230 */ /* 0x004fe40000004100 */
[----:B------:R-:W-:Y:S02]  /*0e60*/  IMAD.MOV.U32 R2, RZ, RZ, RZ ;  /* 0x000000ffff027224 */ /* 0x000fe400078e00ff */
[----:B------:R-:W-:Y:S02]  /*0e70*/  @!P3 HADD2.F32 R22, -RZ, R28.H0_H0 ;  /* 0x2000001cff16b230 */ /* 0x000fe40000004100 */
[----:B------:R-:W-:Y:S02]  /*0e80*/  @P0 HADD2.F32 R6, -RZ, R3.H0_H0 ;  /* 0x20000003ff060230 */ /* 0x000fe40000004100 */
[----:B------:R-:W-:-:S02]  /*0e90*/  @!P3 HADD2.F32 R24, -RZ, R18.H0_H0 ;  /* 0x20000012ff18b230 */ /* 0x000fc40000004100 */
[----:B------:R-:W-:Y:S02]  /*0ea0*/  IMAD.MOV.U32 R28, RZ, RZ, RZ ;  /* 0x000000ffff1c7224 */ /* 0x000fe400078e00ff */
[----:B------:R-:W-:Y:S01]  /*0eb0*/  @!P3 HADD2.F32 R29, -RZ, R4.H0_H0 ;  /* 0x20000004ff1db230 */ /* 0x000fe20000004100 */
[----:B------:R-:W-:Y:S01]  /*0ec0*/  CS2R R4, SRZ ;  /* 0x0000000000047805 */ /* 0x000fe2000001ff00 */
[----:B------:R-:W-:Y:S02]  /*0ed0*/  IMAD.MOV.U32 R3, RZ, RZ, RZ ;  /* 0x000000ffff037224 */ /* 0x000fe400078e00ff */
[----:B------:R-:W-:Y:S02]  /*0ee0*/  @!P1 HADD2.F32 R2, -RZ, R12.H0_H0 ;  /* 0x2000000cff029230 */ /* 0x000fe40000004100 */
[----:B------:R-:W-:Y:S02]  /*0ef0*/  @!P1 HADD2.F32 R0, -RZ, R14.H0_H0 ;  /* 0x2000000eff009230 */ /* 0x000fe40000004100 */
[----:B------:R-:W-:-:S02]  /*0f00*/  @P0 HADD2.F32 R4, -RZ, R16.H0_H0 ;  /* 0x20000010ff040230 */ /* 0x000fc40000004100 */
[----:B------:R-:W-:-:S07]  /*0f10*/  @P0 HADD2.F32 R20, -RZ, R21.H0_H0 ;  /* 0x20000015ff140230 */ /* 0x000fce0000004100 */
.L_x_14:
[----:B------:R-:W-:Y:S05]  /*0f20*/  BSYNC B0 ;  /* 0x0000000000007941 */ /* 0x000fea0003800000 */
.L_x_6:
[----:B------:R-:W0:Y:S01]  /*0f30*/  MUFU.RCP R13, R10 ;  /* 0x0000000a000d7308 */ /* 0x000e220000001000 */
[----:B------:R-:W-:Y:S01]  /*0f40*/  ISETP.NE.AND P1, PT, RZ, UR20, PT ;  /* 0x00000014ff007c0c */ /* 0x000fe2000bf25270 */
[----:B0-----:R-:W-:-:S12]  /*0f50*/  FMUL.FTZ R6, R13, R6 ;  /* 0x000000060d067220 */ /* 0x001fd80000410000 */
[----:B------:R-:W-:Y:S05]  /*0f60*/  @!P1 BRA `(.L_x_15) ;  /* 0x0000000000d89947 */ /* 0x000fea0003800000 */
[----:B------:R-:W0:Y:S01]  /*0f70*/  MUFU.RCP R15, UR23 ;  /* 0x00000017000f7d08 */ /* 0x000e220008001000 */
[C---:B------:R-:W-:Y:S01]  /*0f80*/  FMUL.FTZ R23, R13.reuse, R23 ;  /* 0x000000170d177220 */ /* 0x040fe20000410000 */
[----:B------:R-:W-:Y:S01]  /*0f90*/  FMUL.FTZ R19, R20, UR26 ;  /* 0x0000001a14137c20 */ /* 0x000fe20008410000 */
[----:B------:R-:W-:Y:S01]  /*0fa0*/  FMUL.FTZ R17, R6, UR16 ;  /* 0x0000001006117c20 */ /* 0x000fe20008410000 */
[----:B------:R-:W-:Y:S01]  /*0fb0*/  FMUL.FTZ R16, R26, UR26 ;  /* 0x0000001a1a107c20 */ /* 0x000fe20008410000 */
[----:B------:R-:W-:Y:S01]  /*0fc0*/  FMUL.FTZ R8, R13, R8 ;  /* 0x000000080d087220 */ /* 0x000fe20000410000 */
[----:B------:R-:W-:Y:S01]  /*0fd0*/  FMUL.FTZ R26, R23, UR16 ;  /* 0x00000010171a7c20 */ /* 0x000fe20008410000 */
[----:B------:R-:W-:Y:S01]  /*0fe0*/  FMUL.FTZ R13, R13, R22 ;  /* 0x000000160d0d7220 */ /* 0x000fe20000410000 */
[----:B------:R-:W-:Y:S01]  /*0ff0*/  FFMA.FTZ R20, R6, R17, R19 ;  /* 0x0000001106147223 */ /* 0x000fe20000010013 */
[----:B------:R-:W-:Y:S01]  /*1000*/  FMUL.FTZ R19, R0, UR26 ;  /* 0x0000001a00137c20 */ /* 0x000fe20008410000 */
[C---:B------:R-:W-:Y:S01]  /*1010*/  FMUL.FTZ R17, R8.reuse, UR16 ;  /* 0x0000001008117c20 */ /* 0x040fe20008410000 */
[----:B------:R-:W-:Y:S01]  /*1020*/  FFMA.FTZ R26, R23, R26, R16 ;  /* 0x0000001a171a7223 */ /* 0x000fe20000010010 */
[----:B------:R-:W-:Y:S01]  /*1030*/  FMUL.FTZ R18, R29, UR26 ;  /* 0x0000001a1d127c20 */ /* 0x000fe20008410000 */
[----:B------:R-:W-:Y:S01]  /*1040*/  FMUL.FTZ R16, R13, UR16 ;  /* 0x000000100d107c20 */ /* 0x000fe20008410000 */
[----:B------:R-:W-:Y:S01]  /*1050*/  FFMA.FTZ R0, R8, R17, R19 ;  /* 0x0000001108007223 */ /* 0x000fe20000010013 */
[----:B------:R-:W-:-:S02]  /*1060*/  FMUL.FTZ R24, R24, UR21 ;  /* 0x0000001518187c20 */ /* 0x000fc40008410000 */
[----:B------:R-:W-:Y:S01]  /*1070*/  FFMA.FTZ R29, R13, R16, R18 ;  /* 0x000000100d1d7223 */ /* 0x000fe20000010012 */
[-C--:B0-----:R-:W-:Y:S01]  /*1080*/  FMUL.FTZ R12, R20, R15.reuse ;  /* 0x0000000f140c7220 */ /* 0x081fe20000410000 */
[-C--:B------:R-:W-:Y:S01]  /*1090*/  FMUL.FTZ R14, R0, R15.reuse ;  /* 0x0000000f000e7220 */ /* 0x080fe20000410000 */
[-C--:B------:R-:W-:Y:S01]  /*10a0*/  FMUL.FTZ R19, R26, R15.reuse ;  /* 0x0000000f1a137220 */ /* 0x080fe20000410000 */
[----:B------:R-:W-:Y:S01]  /*10b0*/  FMUL.FTZ R21, R29, R15 ;  /* 0x0000000f1d157220 */ /* 0x000fe20000410000 */
[----:B------:R-:W-:Y:S02]  /*10c0*/  FFMA.FTZ R24, R13, UR27, R24 ;  /* 0x0000001b0d187c23 */ /* 0x000fe40008010018 */
[----:B------:R-:W0:Y:S08]  /*10d0*/  MUFU.SQRT R12, R12 ;  /* 0x0000000c000c7308 */ /* 0x000e300000002000 */
[----:B------:R1:W2:Y:S08]  /*10e0*/  MUFU.SQRT R17, R19 ;  /* 0x0000001300117308 */ /* 0x0002b00000002000 */
[----:B------:R-:W3:Y:S01]  /*10f0*/  MUFU.SQRT R16, R21 ;  /* 0x0000001500107308 */ /* 0x000ee20000002000 */
[----:B0-----:R-:W-:Y:S01]  /*1100*/  FADD.FTZ R12, R12, UR24 ;  /* 0x000000180c0c7e21 */ /* 0x001fe20008010000 */
[----:B-1----:R-:W-:-:S04]  /*1110*/  FMUL.FTZ R19, R4, UR21 ;  /* 0x0000001504137c20 */ /* 0x002fc80008410000 */
[----:B------:R-:W-:Y:S01]  /*1120*/  FFMA.FTZ R4, R6, UR27, R19 ;  /* 0x0000001b06047c23 */ /* 0x000fe20008010013 */
[----:B------:R-:W-:Y:S01]  /*1130*/  FMUL.FTZ R19, R2, UR21 ;  /* 0x0000001502137c20 */ /* 0x000fe20008410000 */
[----:B------:R-:W0:Y:S01]  /*1140*/  MUFU.SQRT R14, R14 ;  /* 0x0000000e000e7308 */ /* 0x000e220000002000 */
[----:B--2---:R-:W-:Y:S01]  /*1150*/  FADD.FTZ R15, R17, UR24 ;  /* 0x00000018110f7e21 */ /* 0x004fe20008010000 */
[----:B------:R-:W-:Y:S01]  /*1160*/  FMUL.FTZ R6, R25, UR21 ;  /* 0x0000001519067c20 */ /* 0x000fe20008410000 */
[----:B------:R-:W-:-:S03]  /*1170*/  FFMA.FTZ R2, R8, UR27, R19 ;  /* 0x0000001b08027c23 */ /* 0x000fc60008010013 */
[----:B------:R-:W-:Y:S02]  /*1180*/  FFMA.FTZ R23, R23, UR27, R6 ;  /* 0x0000001b17177c23 */ /* 0x000fe40008010006 */
[----:B------:R-:W1:Y:S01]  /*1190*/  MUFU.RCP R17, UR22 ;  /* 0x0000001600117d08 */ /* 0x000e620008001000 */
[----:B---3--:R-:W-:-:S07]  /*11a0*/  FADD.FTZ R16, R16, UR24 ;  /* 0x0000001810107e21 */ /* 0x008fce0008010000 */
[----:B------:R-:W2:Y:S01]  /*11b0*/  MUFU.RCP R12, R12 ;  /* 0x0000000c000c7308 */ /* 0x000ea20000001000 */
[----:B0-----:R-:W-:-:S07]  /*11c0*/  FADD.FTZ R18, R14, UR24 ;  /* 0x000000180e127e21 */ /* 0x001fce0008010000 */
[----:B------:R-:W0:Y:S01]  /*11d0*/  MUFU.RCP R14, R18 ;  /* 0x00000012000e7308 */ /* 0x000e220000001000 */
[-C--:B-1----:R-:W-:Y:S01]  /*11e0*/  FMUL.FTZ R13, R4, R17.reuse ;  /* 0x00000011040d7220 */ /* 0x082fe20000410000 */
[-C--:B------:R-:W-:Y:S01]  /*11f0*/  FMUL.FTZ R19, R2, R17.reuse ;  /* 0x0000001102137220 */ /* 0x080fe20000410000 */
[-C--:B------:R-:W-:Y:S01]  /*1200*/  FMUL.FTZ R6, R23, R17.reuse ;  /* 0x0000001117067220 */ /* 0x080fe20000410000 */
[----:B------:R-:W-:-:S04]  /*1210*/  FMUL.FTZ R17, R24, R17 ;  /* 0x0000001118117220 */ /* 0x000fc80000410000 */
[----:B------:R-:W1:Y:S01]  /*1220*/  MUFU.RCP R15, R15 ;  /* 0x0000000f000f7308 */ /* 0x000e620000001000 */
[----:B--2---:R-:W-:-:S04]  /*1230*/  FMUL.FTZ R12, R13, R12 ;  /* 0x0000000c0d0c7220 */ /* 0x004fc80000410000 */
[----:B------:R-:W-:-:S03]  /*1240*/  FFMA.FTZ R5, R5, UR28, R12 ;  /* 0x0000001c05057c23 */ /* 0x000fc6000801000c */
[----:B------:R-:W2:Y:S01]  /*1250*/  MUFU.RCP R16, R16 ;  /* 0x0000001000107308 */ /* 0x000ea20000001000 */
[----:B0-----:R-:W-:Y:S01]  /*1260*/  FMUL.FTZ R14, R19, R14 ;  /* 0x0000000e130e7220 */ /* 0x001fe20000410000 */
[----:B-1----:R-:W-:-:S04]  /*1270*/  FMUL.FTZ R6, R6, R15 ;  /* 0x0000000f06067220 */ /* 0x002fc80000410000 */
[----:B------:R-:W-:Y:S01]  /*1280*/  FFMA.FTZ R6, R27, UR28, R6 ;  /* 0x0000001c1b067c23 */ /* 0x000fe20008010006 */
[----:B--2---:R-:W-:Y:S01]  /*1290*/  FMUL.FTZ R13, R17, R16 ;  /* 0x00000010110d7220 */ /* 0x004fe20000410000 */
[----:B------:R-:W-:-:S03]  /*12a0*/  FFMA.FTZ R17, R3, UR28, R14 ;  /* 0x0000001c03117c23 */ /* 0x000fc6000801000e */
[----:B------:R-:W-:Y:S01]  /*12b0*/  FFMA.FTZ R3, R28, UR28, R13 ;  /* 0x0000001c1c037c23 */ /* 0x000fe2000801000d */
[----:B------:R-:W-:Y:S06]  /*12c0*/  BRA `(.L_x_16) ;  /* 0x0000000000d47947 */ /* 0x000fec0003800000 */
.L_x_15:
[----:B------:R-:W-:Y:S01]  /*12d0*/  FFMA.FTZ R5, R5, UR28, R6 ;  /* 0x0000001c05057c23 */ /* 0x000fe20008010006 */
[----:B------:R-:W-:Y:S01]  /*12e0*/  FMUL.FTZ R6, R13, R8 ;  /* 0x000000080d067220 */ /* 0x000fe20000410000 */
[----:B------:R-:W0:Y:S02]  /*12f0*/  MUFU.RCP R15, UR23 ;  /* 0x00000017000f7d08 */ /* 0x000e240008001000 */
[----:B------:R-:W-:Y:S01]  /*1300*/  FMUL.FTZ R8, R5, UR16 ;  /* 0x0000001005087c20 */ /* 0x000fe20008410000 */
[----:B------:R-:W-:-:S03]  /*1310*/  FFMA.FTZ R6, R3, UR28, R6 ;  /* 0x0000001c03067c23 */ /* 0x000fc60008010006 */
[----:B------:R-:W-:Y:S01]  /*1320*/  FMUL.FTZ R3, R5, R8 ;  /* 0x0000000805037220 */ /* 0x000fe20000410000 */
[----:B------:R-:W-:Y:S01]  /*1330*/  FMUL.FTZ R17, R6, UR16 ;  /* 0x0000001006117c20 */ /* 0x000fe20008410000 */
[C---:B------:R-:W-:Y:S01]  /*1340*/  FMUL.FTZ R8, R13.reuse, R23 ;  /* 0x000000170d087220 */ /* 0x040fe20000410000 */
[----:B------:R-:W-:Y:S01]  /*1350*/  FMUL.FTZ R13, R13, R22 ;  /* 0x000000160d0d7220 */ /* 0x000fe20000410000 */
[----:B------:R-:W-:Y:S01]  /*1360*/  FFMA.FTZ R20, R20, UR26, R3 ;  /* 0x0000001a14147c23 */ /* 0x000fe20008010003 */
[----:B------:R-:W-:Y:S01]  /*1370*/  FMUL.FTZ R17, R6, R17 ;  /* 0x0000001106117220 */ /* 0x000fe20000410000 */
[----:B------:R-:W-:Y:S01]  /*1380*/  FFMA.FTZ R27, R27, UR28, R8 ;  /* 0x0000001c1b1b7c23 */ /* 0x000fe20008010008 */
[----:B------:R-:W-:Y:S01]  /*1390*/  FFMA.FTZ R28, R28, UR28, R13 ;  /* 0x0000001c1c1c7c23 */ /* 0x000fe2000801000d */
[----:B------:R-:W1:Y:S01]  /*13a0*/  MUFU.RCP R3, UR22 ;  /* 0x0000001600037d08 */ /* 0x000e620008001000 */
[----:B------:R-:W-:Y:S01]  /*13b0*/  FFMA.FTZ R0, R0, UR26, R17 ;  /* 0x0000001a00007c23 */ /* 0x000fe20008010011 */
[----:B------:R-:W-:Y:S01]  /*13c0*/  FMUL.FTZ R12, R27, UR16 ;  /* 0x000000101b0c7c20 */ /* 0x000fe20008410000 */
[----:B------:R-:W-:Y:S01]  /*13d0*/  FMUL.FTZ R17, R28, UR16 ;  /* 0x000000101c117c20 */ /* 0x000fe20008410000 */
[----:B0-----:R-:W-:Y:S01]  /*13e0*/  FMUL.FTZ R8, R20, R15 ;  /* 0x0000000f14087220 */ /* 0x001fe20000410000 */
[----:B------:R-:W-:Y:S01]  /*13f0*/  FMUL.FTZ R5, R5, UR27 ;  /* 0x0000001b05057c20 */ /* 0x000fe20008410000 */
[----:B------:R-:W-:Y:S01]  /*1400*/  FMUL.FTZ R13, R27, R12 ;  /* 0x0000000c1b0d7220 */ /* 0x000fe20000410000 */
[----:B------:R-:W-:Y:S01]  /*1410*/  FMUL.FTZ R16, R28, R17 ;  /* 0x000000111c107220 */ /* 0x000fe20000410000 */
[-C--:B------:R-:W-:Y:S01]  /*1420*/  FMUL.FTZ R12, R0, R15.reuse ;  /* 0x0000000f000c7220 */ /* 0x080fe20000410000 */
[----:B------:R-:W-:Y:S01]  /*1430*/  FMUL.FTZ R19, R28, UR27 ;  /* 0x0000001b1c137c20 */ /* 0x000fe20008410000 */
[----:B------:R-:W-:Y:S01]  /*1440*/  FFMA.FTZ R26, R26, UR26, R13 ;  /* 0x0000001a1a1a7c23 */ /* 0x000fe2000801000d */
[----:B------:R-:W-:Y:S01]  /*1450*/  FFMA.FTZ R29, R29, UR26, R16 ;  /* 0x0000001a1d1d7c23 */ /* 0x000fe20008010010 */
[----:B------:R-:W0:Y:S01]  /*1460*/  MUFU.SQRT R8, R8 ;  /* 0x0000000800087308 */ /* 0x000e220000002000 */
[----:B------:R-:W-:Y:S01]  /*1470*/  FFMA.FTZ R4, R4, UR21, R5 ;  /* 0x0000001504047c23 */ /* 0x000fe20008010005 */
[-C--:B------:R-:W-:Y:S01]  /*1480*/  FMUL.FTZ R14, R26, R15.reuse ;  /* 0x0000000f1a0e7220 */ /* 0x080fe20000410000 */
[----:B------:R-:W-:Y:S01]  /*1490*/  FMUL.FTZ R16, R29, R15 ;  /* 0x0000000f1d107220 */ /* 0x000fe20000410000 */
[----:B------:R-:W-:Y:S01]  /*14a0*/  FMUL.FTZ R15, R6, UR27 ;  /* 0x0000001b060f7c20 */ /* 0x000fe20008410000 */
[----:B------:R-:W-:Y:S01]  /*14b0*/  FMUL.FTZ R6, R27, UR27 ;  /* 0x0000001b1b067c20 */ /* 0x000fe20008410000 */
[----:B------:R-:W-:-:S02]  /*14c0*/  FFMA.FTZ R24, R24, UR21, R19 ;  /* 0x0000001518187c23 */ /* 0x000fc40008010013 */
[----:B------:R-:W2:Y:S01]  /*14d0*/  MUFU.SQRT R12, R12 ;  /* 0x0000000c000c7308 */ /* 0x000ea20000002000 */
[----:B------:R-:W-:Y:S01]  /*14e0*/  FFMA.FTZ R2, R2, UR21, R15 ;  /* 0x0000001502027c23 */ /* 0x000fe2000801000f */
[----:B------:R-:W-:Y:S01]  /*14f0*/  FFMA.FTZ R23, R25, UR21, R6 ;  /* 0x0000001519177c23 */ /* 0x000fe20008010006 */
[----:B-1----:R-:W-:-:S03]  /*1500*/  FMUL.FTZ R6, R4, R3 ;  /* 0x0000000304067220 */ /* 0x002fc60000410000 */
[----:B------:R-:W-:Y:S02]  /*1510*/  FMUL.FTZ R15, R23, R3 ;  /* 0x00000003170f7220 */ /* 0x000fe40000410000 */
[----:B------:R-:W1:Y:S01]  /*1520*/  MUFU.SQRT R14, R14 ;  /* 0x0000000e000e7308 */ /* 0x000e620000002000 */
[----:B0-----:R-:W-:-:S07]  /*1530*/  FADD.FTZ R13, R8, UR24 ;  /* 0x00000018080d7e21 */ /* 0x001fce0008010000 */
[----:B------:R-:W0:Y:S01]  /*1540*/  MUFU.SQRT R16, R16 ;  /* 0x0000001000107308 */ /* 0x000e220000002000 */
[----:B--2---:R-:W-:-:S07]  /*1550*/  FADD.FTZ R17, R12, UR24 ;  /* 0x000000180c117e21 */ /* 0x004fce0008010000 */
[----:B------:R-:W2:Y:S01]  /*1560*/  MUFU.RCP R13, R13 ;  /* 0x0000000d000d7308 */ /* 0x000ea20000001000 */
[----:B-1----:R-:W-:Y:S01]  /*1570*/  FADD.FTZ R12, R14, UR24 ;  /* 0x000000180e0c7e21 */ /* 0x002fe20008010000 */
[-C--:B------:R-:W-:Y:S01]  /*1580*/  FMUL.FTZ R14, R2, R3.reuse ;  /* 0x00000003020e7220 */ /* 0x080fe20000410000 */
[----:B------:R-:W-:-:S05]  /*1590*/  FMUL.FTZ R3, R24, R3 ;  /* 0x0000000318037220 */ /* 0x000fca0000410000 */
[----:B------:R-:W1:Y:S01]  /*15a0*/  MUFU.RCP R17, R17 ;  /* 0x0000001100117308 */ /* 0x000e620000001000 */
[----:B0-----:R-:W-:-:S07]  /*15b0*/  FADD.FTZ R8, R16, UR24 ;  /* 0x0000001810087e21 */ /* 0x001fce0008010000 */
[----:B------:R-:W0:Y:S01]  /*15c0*/  MUFU.RCP R12, R12 ;  /* 0x0000000c000c7308 */ /* 0x000e220000001000 */
[----:B--2---:R-:W-:-:S07]  /*15d0*/  FMUL.FTZ R5, R6, R13 ;  /* 0x0000000d06057220 */ /* 0x004fce0000410000 */
[----:B------:R-:W2:Y:S01]  /*15e0*/  MUFU.RCP R8, R8 ;  /* 0x0000000800087308 */ /* 0x000ea20000001000 */
[----:B-1----:R-:W-:Y:S01]  /*15f0*/  FMUL.FTZ R17, R14, R17 ;  /* 0x000000110e117220 */ /* 0x002fe20000410000 */
[----:B0-----:R-:W-:Y:S01]  /*1600*/  FMUL.FTZ R6, R15, R12 ;  /* 0x0000000c0f067220 */ /* 0x001fe20000410000 */
[----:B--2---:R-:W-:-:S07]  /*1610*/  FMUL.FTZ R3, R3, R8 ;  /* 0x0000000803037220 */ /* 0x004fce0000410000 */
.L_x_16:
[C---:B------:R-:W-:Y:S01]  /*1620*/  VIADD R14, R7.reuse, UR5 ;  /* 0x00000005070e7c36 */ /* 0x040fe20008000000 */
[C---:B------:R-:W-:Y:S01]  /*1630*/  ISETP.GE.AND P3, PT, R7.reuse, UR25, PT ;  /* 0x0000001907007c0c */ /* 0x040fe2000bf66270 */
[----:B------:R-:W-:Y:S02]  /*1640*/  BSSY B0, `(.L_x_17) ;  /* 0x0000019000007945 */ /* 0x000fe40003800000 */
[C---:B------:R-:W-:Y:S01]  /*1650*/  VIADD R15, R14.reuse, UR5 ;  /* 0x000000050e0f7c36 */ /* 0x040fe20008000000 */
[C---:B------:R-:W-:Y:S02]  /*1660*/  ISETP.GE.AND P1, PT, R14.reuse, UR25, PT ;  /* 0x000000190e007c0c */ /* 0x040fe4000bf26270 */
[----:B------:R-:W-:Y:S02]  /*1670*/  ISETP.GE.OR P3, PT, R7, UR9, P3 ;  /* 0x0000000907007c0c */ /* 0x000fe40009f66670 */
[----:B------:R-:W-:Y:S02]  /*1680*/  ISETP.GE.AND P2, PT, R15, UR25, PT ;  /* 0x000000190f007c0c */ /* 0x000fe4000bf46270 */
[----:B------:R-:W-:-:S02]  /*1690*/  ISETP.GE.OR P1, PT, R14, UR9, P1 ;  /* 0x000000090e007c0c */ /* 0x000fc40008f26670 */
[----:B------:R-:W-:Y:S01]  /*16a0*/  ISETP.GE.OR P2, PT, R15, UR9, P2 ;  /* 0x000000090f007c0c */ /* 0x000fe20009746670 */
[----:B------:R-:W-:-:S12]  /*16b0*/  @!P0 BRA `(.L_x_18) ;  /* 0x0000000000448947 */ /* 0x000fd80003800000 */
[C---:B------:R-:W-:Y:S02]  /*16c0*/  IADD3 R8, P0, R9.reuse, UR8, RZ ;  /* 0x0000000809087c10 */ /* 0x040fe4000ff1e0ff */
[----:B------:R-:W-:Y:S02]  /*16d0*/  F2FP.F16.F32.PACK_AB R20, RZ, R20 ;  /* 0x00000014ff14723e */ /* 0x000fe400000000ff */
[----:B------:R-:W-:Y:S01]  /*16e0*/  LEA.HI.X.SX32 R13, R9, UR17, 0x1, P0 ;  /* 0x00000011090d7c11 */ /* 0x000fe200080f0eff */
[----:B------:R-:W-:Y:S01]  /*16f0*/  IMAD.SHL.U32 R12, R8, 0x2, RZ ;  /* 0x00000002080c7824 */ /* 0x000fe200078e00ff */
[----:B------:R-:W-:Y:S02]  /*1700*/  F2FP.F16.F32.PACK_AB R9, R4, R5 ;  /* 0x000000050409723e */ /* 0x000fe400000000ff */
[----:B------:R-:W-:Y:S02]  /*1710*/  SHF.L.U64.HI R13, R8, 0x1, R13 ;  /* 0x00000001080d7819 */ /* 0x000fe4000001020d */
[----:B------:R-:W-:-:S02]  /*1720*/  IADD3 R4, P0, R12, UR10, RZ ;  /* 0x0000000a0c047c10 */ /* 0x000fc4000ff1e0ff */
[C---:B------:R-:W-:Y:S02]  /*1730*/  IADD3 R8, P5, R12.reuse, UR14, RZ ;  /* 0x0000000e0c087c10 */ /* 0x040fe4000ffbe0ff */
[----:B------:R-:W-:Y:S02]  /*1740*/  IADD3 R12, P6, R12, UR6, RZ ;  /* 0x000000060c0c7c10 */ /* 0x000fe4000ffde0ff */
[----:B------:R-:W-:Y:S02]  /*1750*/  PRMT R16, R9, 0x7610, R16 ;  /* 0x0000761009107816 */ /* 0x000fe40000000010 */
[----:B------:R-:W-:Y:S02]  /*1760*/  IADD3.X R5, R13, UR11, RZ, P0, !PT ;  /* 0x0000000b0d057c10 */ /* 0x000fe400087fe4ff */
[----:B------:R-:W-:Y:S02]  /*1770*/  PRMT R18, R9, 0x7632, R18 ;  /* 0x0000763209127816 */ /* 0x000fe40000000012 */
[C---:B------:R-:W-:Y:S01]  /*1780*/  IADD3.X R9, R13.reuse, UR15, RZ, P5, !PT ;  /* 0x0000000f0d097c10 */ /* 0x040fe2000affe4ff */
[----:B------:R0:W-:Y:S01]  /*1790*/  STG.E.U16 desc[UR18][R4.64], R16 ;  /* 0x0000001004007986 */ /* 0x0001e2000c101512 */
[----:B------:R-:W-:-:S03]  /*17a0*/  IADD3.X R13, R13, UR7, RZ, P6, !PT ;  /* 0x000000070d0d7c10 */ /* 0x000fc6000b7fe4ff */
[----:B------:R0:W-:Y:S04]  /*17b0*/  STG.E.U16 desc[UR18][R8.64], R18 ;  /* 0x0000001208007986 */ /* 0x0001e8000c101512 */
[----:B------:R0:W-:Y:S02]  /*17c0*/  STG.E.U16 desc[UR18][R12.64], R20 ;  /* 0x000000140c007986 */ /* 0x0001e4000c101512 */
.L_x_18:
[----:B------:R-:W-:Y:S05]  /*17d0*/  BSYNC B0 ;  /* 0x0000000000007941 */ /* 0x000fea0003800000 */
.L_x_17:
[----:B------:R-:W-:Y:S04]  /*17e0*/  BSSY B0, `(.L_x_19) ;  /* 0x0000012000007945 */ /* 0x000fe80003800000 */
[----:B------:R-:W-:Y:S05]  /*17f0*/  @P3 BRA `(.L_x_20) ;  /* 0x0000000000403947 */ /* 0x000fea0003800000 */
[C---:B0-----:R-:W-:Y:S02]  /*1800*/  IADD3 R4, P0, R7.reuse, UR8, RZ ;  /* 0x0000000807047c10 */ /* 0x041fe4000ff1e0ff */
[----:B------:R-:W-:Y:S02]  /*1810*/  F2FP.F16.F32.PACK_AB R17, R2, R17 ;  /* 0x000000110211723e */ /* 0x000fe400000000ff */
[----:B------:R-:W-:Y:S01]  /*1820*/  LEA.HI.X.SX32 R7, R7, UR17, 0x1, P0 ;  /* 0x0000001107077c11 */ /* 0x000fe200080f0eff */
[C---:B------:R-:W-:Y:S01]  /*1830*/  IMAD.SHL.U32 R12, R4.reuse, 0x2, RZ ;  /* 0x00000002040c7824 */ /* 0x040fe200078e00ff */
[----:B------:R-:W-:Y:S02]  /*1840*/  F2FP.F16.F32.PACK_AB R0, RZ, R0 ;  /* 0x00000000ff00723e */ /* 0x000fe400000000ff */
[----:B------:R-:W-:Y:S02]  /*1850*/  SHF.L.U64.HI R2, R4, 0x1, R7 ;  /* 0x0000000104027819 */ /* 0x000fe40000010207 */
[----:B------:R-:W-:-:S02]  /*1860*/  IADD3 R4, P0, R12, UR10, RZ ;  /* 0x0000000a0c047c10 */ /* 0x000fc4000ff1e0ff */
[C---:B------:R-:W-:Y:S02]  /*1870*/  IADD3 R8, P3, R12.reuse, UR14, RZ ;  /* 0x0000000e0c087c10 */ /* 0x040fe4000ff7e0ff */
[----:B------:R-:W-:Y:S02]  /*1880*/  IADD3 R12, P5, R12, UR6, RZ ;  /* 0x000000060c0c7c10 */ /* 0x000fe4000ffbe0ff */
[C---:B------:R-:W-:Y:S02]  /*1890*/  IADD3.X R5, R2.reuse, UR11, RZ, P0, !PT ;  /* 0x0000000b02057c10 */ /* 0x040fe400087fe4ff */
[----:B------:R-:W-:Y:S02]  /*18a0*/  PRMT R7, R17, 0x7632, R7 ;  /* 0x0000763211077816 */ /* 0x000fe40000000007 */
[C---:B------:R-:W-:Y:S01]  /*18b0*/  IADD3.X R9, R2.reuse, UR15, RZ, P3, !PT ;  /* 0x0000000f02097c10 */ /* 0x040fe20009ffe4ff */
[----:B------:R1:W-:Y:S01]  /*18c0*/  STG.E.U16 desc[UR18][R4.64], R17 ;  /* 0x0000001104007986 */ /* 0x0003e2000c101512 */
[----:B------:R-:W-:-:S03]  /*18d0*/  IADD3.X R13, R2, UR7, RZ, P5, !PT ;  /* 0x00000007020d7c10 */ /* 0x000fc6000affe4ff */
[----:B------:R1:W-:Y:S04]  /*18e0*/  STG.E.U16 desc[UR18][R8.64], R7 ;  /* 0x0000000708007986 */ /* 0x0003e8000c101512 */
[----:B------:R1:W-:Y:S02]  /*18f0*/  STG.E.U16 desc[UR18][R12.64], R0 ;  /* 0x000000000c007986 */ /* 0x0003e4000c101512 */
.L_x_20:
[----:B------:R-:W-:Y:S05]  /*1900*/  BSYNC B0 ;  /* 0x0000000000007941 */ /* 0x000fea0003800000 */
.L_x_19:
[----:B------:R-:W-:Y:S04]  /*1910*/  BSSY B0, `(.L_x_21) ;  /* 0x0000012000007945 */ /* 0x000fe80003800000 */
[----:B------:R-:W-:Y:S05]  /*1920*/  @P1 BRA `(.L_x_22) ;  /* 0x0000000000401947 */ /* 0x000fea0003800000 */
[C---:B-1----:R-:W-:Y:S02]  /*1930*/  IADD3 R0, P0, R14.reuse, UR8, RZ ;  /* 0x000000080e007c10 */ /* 0x042fe4000ff1e0ff */
[----:B------:R-:W-:Y:S02]  /*1940*/  F2FP.F16.F32.PACK_AB R23, R23, R6 ;  /* 0x000000061717723e */ /* 0x000fe400000000ff */
[----:B0-----:R-:W-:Y:S01]  /*1950*/  LEA.HI.X.SX32 R5, R14, UR17, 0x1, P0 ;  /* 0x000000110e057c11 */ /* 0x001fe200080f0eff */
[C---:B------:R-:W-:Y:S01]  /*1960*/  IMAD.SHL.U32 R8, R0.reuse, 0x2, RZ ;  /* 0x0000000200087824 */ /* 0x040fe200078e00ff */
[----:B------:R-:W-:Y:S02]  /*1970*/  PRMT R2, R23, 0x7632, R2 ;  /* 0x0000763217027816 */ /* 0x000fe40000000002 */
[----:B------:R-:W-:Y:S02]  /*1980*/  SHF.L.U64.HI R0, R0, 0x1, R5 ;  /* 0x0000000100007819 */ /* 0x000fe40000010205 */
[----:B------:R-:W-:-:S02]  /*1990*/  IADD3 R6, P0, R8, UR10, RZ ;  /* 0x0000000a08067c10 */ /* 0x000fc4000ff1e0ff */
[C---:B------:R-:W-:Y:S02]  /*19a0*/  IADD3 R4, P1, R8.reuse, UR14, RZ ;  /* 0x0000000e08047c10 */ /* 0x040fe4000ff3e0ff */
[----:B------:R-:W-:Y:S02]  /*19b0*/  IADD3 R8, P3, R8, UR6, RZ ;  /* 0x0000000608087c10 */ /* 0x000fe4000ff7e0ff */
[C---:B------:R-:W-:Y:S02]  /*19c0*/  IADD3.X R7, R0.reuse, UR11, RZ, P0, !PT ;  /* 0x0000000b00077c10 */ /* 0x040fe400087fe4ff */
[C---:B------:R-:W-:Y:S02]  /*19d0*/  IADD3.X R5, R0.reuse, UR15, RZ, P1, !PT ;  /* 0x0000000f00057c10 */ /* 0x040fe40008ffe4ff */
[----:B------:R-:W-:Y:S01]  /*19e0*/  F2FP.F16.F32.PACK_AB R26, RZ, R26 ;  /* 0x0000001aff1a723e */ /* 0x000fe200000000ff */
[----:B------:R2:W-:Y:S01]  /*19f0*/  STG.E.U16 desc[UR18][R6.64], R23 ;  /* 0x0000001706007986 */ /* 0x0005e2000c101512 */
[----:B------:R-:W-:-:S03]  /*1a00*/  IADD3.X R9, R0, UR7, RZ, P3, !PT ;  /* 0x0000000700097c10 */ /* 0x000fc60009ffe4ff */
[----:B------:R2:W-:Y:S04]  /*1a10*/  STG.E.U16 desc[UR18][R4.64], R2 ;  /* 0x0000000204007986 */ /* 0x0005e8000c101512 */
[----:B------:R2:W-:Y:S02]  /*1a20*/  STG.E.U16 desc[UR18][R8.64], R26 ;  /* 0x0000001a08007986 */ /* 0x0005e4000c101512 */
.L_x_22:
[----:B------:R-:W-:Y:S05]  /*1a30*/  BSYNC B0 ;  /* 0x0000000000007941 */ /* 0x000fea0003800000 */
.L_x_21:
[----:B------:R-:W-:Y:S04]  /*1a40*/  BSSY B0, `(.L_x_23) ;  /* 0x0000012000007945 */ /* 0x000fe80003800000 */
[----:B------:R-:W-:Y:S05]  /*1a50*/  @P2 BRA `(.L_x_24) ;  /* 0x0000000000402947 */ /* 0x000fea0003800000 */
[C---:B-1----:R-:W-:Y:S02]  /*1a60*/  IADD3 R0, P0, R15.reuse, UR8, RZ ;  /* 0x000000080f007c10 */ /* 0x042fe4000ff1e0ff */
[----:B------:R-:W-:Y:S02]  /*1a70*/  F2FP.F16.F32.PACK_AB R24, R24, R3 ;  /* 0x000000031818723e */ /* 0x000fe400000000ff */
[----:B------:R-:W-:Y:S01]  /*1a80*/  LEA.HI.X.SX32 R15, R15, UR17, 0x1, P0 ;  /* 0x000000110f0f7c11 */ /* 0x000fe200080f0eff */
[----:B--2---:R-:W-:Y:S01]  /*1a90*/  IMAD.SHL.U32 R6, R0, 0x2, RZ ;  /* 0x0000000200067824 */ /* 0x004fe200078e00ff */
[----:B0-----:R-:W-:Y:S02]  /*1aa0*/  PRMT R8, R24, 0x7632, R8 ;  /* 0x0000763218087816 */ /* 0x001fe40000000008 */
        /* <DEDUP_REMOVED lines=11> */
.L_x_24:
[----:B------:R-:W-:Y:S05]  /*1b60*/  BSYNC B0 ;  /* 0x0000000000007941 */ /* 0x000fea0003800000 */
.L_x_23:
[----:B------:R-:W-:-:S04]  /*1b70*/  ULEA UR4, UR5, UR4, 0x2 ;  /* 0x0000000405047291 */ /* 0x000fc8000f8e103f */
[----:B------:R-:W-:Y:S02]  /*1b80*/  UISETP.GE.AND UP0, UPT, UR4, UR25, UPT ;  /* 0x000000190400728c */ /* 0x000fe4000bf06270 */
[----:B-1----:R-:W-:-:S04]  /*1b90*/  IMAD.U32 R0, RZ, RZ, UR4 ;  /* 0x00000004ff007e24 */ /* 0x002fc8000f8e00ff */
[----:B------:R-:W-:Y:S02]  /*1ba0*/  PLOP3.LUT P0, PT, PT, PT, UP0, 0x80, 0x0 ;  /* 0x000000000000781c */ /* 0x000fe40003f0f008 */
[----:B------:R-:W-:-:S13]  /*1bb0*/  ISETP.LT.AND P1, PT, R0, UR9, PT ;  /* 0x0000000900007c0c */ /* 0x000fda000bf21270 */
[----:B------:R-:W-:Y:S05]  /*1bc0*/  @!P0 BRA P1, `(.L_x_25) ;  /* 0xffffffe400b48947 */ /* 0x000fea000083ffff */
[----:B------:R-:W-:Y:S05]  /*1bd0*/  EXIT ;  /* 0x000000000000794d */ /* 0x000fea0003800000 */
.L_x_26:
        /* <DEDUP_REMOVED lines=10> */
.L_x_44:


//--------------------- .text._Z25multi_tensor_apply_kernelI18TensorListMetadataILi4EE17LAMBStage1FunctorIfEJffffff10adamMode_tfffEEvlPViT_T0_DpT1_ --------------------------
	.section	.text._Z25multi_tensor_apply_kernelI18TensorListMetadataILi4EE17LAMBStage1FunctorIfEJffffff10adamMode_tfffEEvlPViT_T0_DpT1_,"ax",@progbits
	.align	128
        .global         _Z25multi_tensor_apply_kernelI18TensorListMetadataILi4EE17LAMBStage1FunctorIfEJffffff10adamMode_tfffEEvlPViT_T0_DpT1_
        .type           _Z25multi_tensor_apply_kernelI18TensorListMetadataILi4EE17LAMBStage1FunctorIfEJffffff10adamMode_tfffEEvlPViT_T0_DpT1_,@function
        .size           _Z25multi_tensor_apply_kernelI18TensorListMetadataILi4EE17LAMBStage1FunctorIfEJffffff10adamMode_tfffEEvlPViT_T0_DpT1_,(.L_x_45 - _Z25multi_tensor_apply_kernelI18TensorListMetadataILi4EE17LAMBStage1FunctorIfEJffffff10adamMode_tfffEEvlPViT_T0_DpT1_)
        .other          _Z25multi_tensor_apply_kernelI18TensorListMetadataILi4EE17LAMBStage1FunctorIfEJffffff10adamMode_tfffEEvlPViT_T0_DpT1_,@"STO_CUDA_ENTRY STV_DEFAULT"
_Z25multi_tensor_apply_kernelI18TensorListMetadataILi4EE17LAMBStage1FunctorIfEJffffff10adamMode_tfffEEvlPViT_T0_DpT1_:
.text._Z25multi_tensor_apply_kernelI18TensorListMetadataILi4EE17LAMBStage1FunctorIfEJffffff10adamMode_tfffEEvlPViT_T0_DpT1_:
        /* <DEDUP_REMOVED lines=16> */
[----:B------:R-:W-:-:S08]  /*0100*/  PLOP3.LUT P1, PT, PT, PT, UP0, 0x80, 0x0 ;  /* 0x000000000000781c */ /* 0x000fd00003f2f008 */
[----:B------:R-:W0:Y:S05]  /*0110*/  @P0 MUFU.RCP R0, R0 ;  /* 0x0000000000000308 */ /* 0x000e2a0000001000 */
[----:B------:R-:W-:Y:S05]  /*0120*/  @P1 EXIT ;  /* 0x000000000000194d */ /* 0x000fea0003800000 */
[----:B------:R-:W1:Y:S01]  /*0130*/  LDC R5, c[0x0][0xe10] ;  /* 0x00038400ff057b82 */ /* 0x000e620000000800 */
[----:B------:R-:W2:Y:S01]  /*0140*/  S2R R3, SR_TID.X ;  /* 0x0000000000037919 */ /* 0x000ea20000002100 */
[----:B------:R-:W-:Y:S01]  /*0150*/  ULDC UR16, c[0x0][0xe28] ;  /* 0x00038a0000107ab9 */ /* 0x000fe20000000800 */
[----:B------:R-:W-:Y:S01]  /*0160*/  IMAD.MOV.U32 R4, RZ, RZ, 0x3f800000 ;  /* 0x3f800000ff047424 */ /* 0x000fe200078e00ff */
[----:B------:R-:W-:Y:S01]  /*0170*/  ULDC.64 UR10, c[0x0][UR5+0x210] ;  /* 0x00008400050a7abb */ /* 0x000fe20008000a00 */
[----:B0-----:R-:W-:Y:S01]  /*0180*/  @P0 FMUL.FTZ R4, R0, UR4 ;  /* 0x0000000400040c20 */ /* 0x001fe20008410000 */
[----:B------:R-:W-:Y:S01]  /*0190*/  ULDC.64 UR12, c[0x0][UR5+0x330] ;  /* 0x0000cc00050c7abb */ /* 0x000fe20008000a00 */
[----:B------:R-:W-:Y:S01]  /*01a0*/  ULDC.64 UR14, c[0x0][UR5+0x450] ;  /* 0x00011400050e7abb */ /* 0x000fe20008000a00 */
[----:B------:R-:W-:Y:S01]  /*01b0*/  ULDC.64 UR6, c[0x0][UR5+0x570] ;  /* 0x00015c0005067abb */ /* 0x000fe20008000a00 */
[----:B------:R-:W-:Y:S01]  /*01c0*/  FSETP.NEU.FTZ.AND P4, PT, RZ, UR16, PT ;  /* 0x00000010ff007c0b */ /* 0x000fe2000bf9d000 */
[----:B------:R-:W-:Y:S01]  /*01d0*/  USHF.R.S32.HI UR18, URZ, 0x1f, UR8 ;  /* 0x0000001f3f127899 */ /* 0x000fe20008011408 */
[----:B------:R-:W-:Y:S01]  /*01e0*/  ULDC UR5, c[0x0][0x0] ;  /* 0x0000000000057ab9 */ /* 0x000fe20000000800 */
[----:B------:R-:W-:Y:S01]  /*01f0*/  UMOV UR4, URZ ;  /* 0x0000003f00047c82 */ /* 0x000fe20008000000 */
[----:B------:R-:W-:Y:S01]  /*0200*/  ULDC.64 UR16, c[0x0][0x208] ;  /* 0x0000820000107ab9 */ /* 0x000fe20000000a00 */
[----:B------:R-:W-:Y:S01]  /*0210*/  ULDC UR26, c[0x0][0xe28] ;  /* 0x00038a00001a7ab9 */ /* 0x000fe20000000800 */
[----:B------:R-:W-:Y:S01]  /*0220*/  ULDC UR20, c[0x0][0xe0c] ;  /* 0x0003830000147ab9 */ /* 0x000fe20000000800 */
[----:B------:R-:W-:Y:S01]  /*0230*/  ULDC UR21, c[0x0][0xe20] ;  /* 0x0003880000157ab9 */ /* 0x000fe20000000800 */
[----:B------:R-:W-:Y:S01]  /*0240*/  ULDC UR19, c[0x0][0xe24] ;  /* 0x0003890000137ab9 */ /* 0x000fe20000000800 */
[----:B------:R-:W-:Y:S01]  /*0250*/  ULDC.64 UR24, c[0x0][0xe10] ;  /* 0x0003840000187ab9 */ /* 0x000fe20000000a00 */
[----:B------:R-:W-:Y:S01]  /*0260*/  ULDC.64 UR22, c[0x0][0xe18] ;  /* 0x0003860000167ab9 */ /* 0x000fe20000000a00 */
[----:B-12---:R-:W-:-:S07]  /*0270*/  FADD.FTZ R5, -R5, 1 ;  /* 0x3f80000005057421 */ /* 0x006fce0000010100 */
.L_x_40:
[----:B0-----:R-:W0:Y:S01]  /*0280*/  LDC R6, c[0x0][0x210] ;  /* 0x00008400ff067b82 */ /* 0x001e220000000800 */
[----:B------:R-:W-:Y:S01]  /*0290*/  VIADD R7, R3, UR4 ;  /* 0x0000000403077c36 */ /* 0x000fe20008000000 */
[----:B------:R-:W-:Y:S01]  /*02a0*/  BSSY B0, `(.L_x_27) ;  /* 0x00000a3000007945 */ /* 0x000fe20003800000 */
[----:B-1-3--:R-:W-:-:S03]  /*02b0*/  IMAD.MOV.U32 R8, RZ, RZ, RZ ;  /* 0x000000ffff087224 */ /* 0x00afc600078e00ff */
[----:B0-----:R-:W-:-:S04]  /*02c0*/  ISETP.GE.AND P0, PT, R7, R6, PT ;  /* 0x000000060700720c */ /* 0x001fc80003f06270 */
[----:B------:R-:W-:Y:S01]  /*02d0*/  ISETP.LT.AND P0, PT, R7, UR9, !P0 ;  /* 0x0000000907007c0c */ /* 0x000fe2000c701270 */
[----:B------:R-:W-:-:S12]  /*02e0*/  @!P4 BRA `(.L_x_28) ;  /* 0x000000040054c947 */ /* 0x000fd80003800000 */
[C---:B------:R-:W-:Y:S01]  /*02f0*/  VIADD R9, R7.reuse, UR5 ;  /* 0x0000000507097c36 */ /* 0x040fe20008000000 */
[----:B------:R-:W-:-:S04]  /*0300*/  @P0 IADD3 R0, P2, R7, UR8, RZ ;  /* 0x0000000807000c10 */ /* 0x000fc8000ff5e0ff */
[----:B------:R-:W-:Y:S01]  /*0310*/  ISETP.GE.AND P1, PT, R9, R6, PT ;  /* 0x000000060900720c */ /* 0x000fe20003f26270 */
[C---:B------:R-:W-:Y:S01]  /*0320*/  @P0 IMAD.SHL.U32 R18, R0.reuse, 0x4, RZ ;  /* 0x0000000400120824 */ /* 0x040fe200078e00ff */
[----:B------:R-:W-:Y:S02]  /*0330*/  @P0 LEA.HI.X.SX32 R11, R7, UR18, 0x1, P2 ;  /* 0x00000012070b0c11 */ /* 0x000fe400090f0eff */
[C---:B------:R-:W-:Y:S02]  /*0340*/  ISETP.GE.OR P1, PT, R9.reuse, UR9, P1 ;  /* 0x0000000909007c0c */ /* 0x040fe40008f26670 */
[----:B------:R-:W-:Y:S01]  /*0350*/  @P0 SHF.L.U64.HI R0, R0, 0x2, R11 ;  /* 0x0000000200000819 */ /* 0x000fe2000001020b */
[----:B------:R-:W-:Y:S01]  /*0360*/  VIADD R27, R9, UR5 ;  /* 0x00000005091b7c36 */ /* 0x000fe20008000000 */
[----:B------:R-:W-:Y:S02]  /*0370*/  @P0 IADD3 R12, P2, R18, UR12, RZ ;  /* 0x0000000c120c0c10 */ /* 0x000fe4000ff5e0ff */
[----:B------:R-:W-:-:S02]  /*0380*/  CS2R R10, SRZ ;  /* 0x00000000000a7805 */ /* 0x000fc4000001ff00 */
[----:B------:R-:W-:Y:S02]  /*0390*/  @P0 IADD3 R14, P3, R18, UR14, RZ ;  /* 0x0000000e120e0c10 */ /* 0x000fe4000ff7e0ff */
[C---:B------:R-:W-:Y:S02]  /*03a0*/  @P0 IADD3.X R13, R0.reuse, UR13, RZ, P2, !PT ;  /* 0x0000000d000d0c10 */ /* 0x040fe400097fe4ff */
[----:B------:R-:W-:Y:S02]  /*03b0*/  @P0 IADD3.X R15, R0, UR15, RZ, P3, !PT ;  /* 0x0000000f000f0c10 */ /* 0x000fe40009ffe4ff */
[C---:B------:R-:W-:Y:S01]  /*03c0*/  @!P1 IADD3 R28, P2, R9.reuse, UR8, RZ ;  /* 0x00000008091c9c10 */ /* 0x040fe2000ff5e0ff */
[----:B------:R-:W5:Y:S03]  /*03d0*/  @P0 LDG.E R10, desc[UR16][R12.64] ;  /* 0x000000100c0a0981 */ /* 0x000f66000c1e1900 */
[----:B------:R-:W-:Y:S01]  /*03e0*/  @!P1 LEA.HI.X.SX32 R17, R9, UR18, 0x1, P2 ;  /* 0x0000001209119c11 */ /* 0x000fe200090f0eff */
[----:B------:R0:W5:Y:S01]  /*03f0*/  @P0 LDG.E R11, desc[UR16][R14.64] ;  /* 0x000000100e0b0981 */ /* 0x000162000c1e1900 */
[----:B------:R-:W-:-:S02]  /*0400*/  ISETP.GE.AND P2, PT, R27, R6, PT ;  /* 0x000000061b00720c */ /* 0x000fc40003f46270 */
[----:B------:R-:W-:Y:S02]  /*0410*/  CS2R R20, SRZ ;  /* 0x0000000000147805 */ /* 0x000fe4000001ff00 */
[C---:B------:R-:W-:Y:S01]  /*0420*/  @!P1 SHF.L.U64.HI R26, R28.reuse, 0x2, R17 ;  /* 0x000000021c1a9819 */ /* 0x040fe20000010211 */
[----:B------:R-:W-:Y:S01]  /*0430*/  @!P1 IMAD.SHL.U32 R28, R28, 0x4, RZ ;  /* 0x000000041c1c9824 */ /* 0x000fe200078e00ff */
[----:B------:R-:W-:Y:S02]  /*0440*/  ISETP.GE.OR P2, PT, R27, UR9, P2 ;  /* 0x000000091b007c0c */ /* 0x000fe40009746670 */
[C---:B------:R-:W-:Y:S02]  /*0450*/  @P0 IADD3 R24, P5, R18.reuse, UR6, RZ ;  /* 0x0000000612180c10 */ /* 0x040fe4000ffbe0ff */
[----:B------:R-:W-:Y:S02]  /*0460*/  @P0 IADD3 R18, P3, R18, UR10, RZ ;  /* 0x0000000a12120c10 */ /* 0x000fe4000ff7e0ff */
[----:B------:R-:W-:-:S02]  /*0470*/  @P0 IADD3.X R25, R0, UR7, RZ, P5, !PT ;  /* 0x0000000700190c10 */ /* 0x000fc4000affe4ff */
[----:B0-----:R-:W-:Y:S02]  /*0480*/  @!P1 IADD3 R14, P5, R28, UR12, RZ ;  /* 0x0000000c1c0e9c10 */ /* 0x001fe4000ffbe0ff */
[----:B------:R-:W-:Y:S01]  /*0490*/  @P0 IADD3.X R19, R0, UR11, RZ, P3, !PT ;  /* 0x0000000b00130c10 */ /* 0x000fe20009ffe4ff */
[----:B------:R0:W5:Y:S01]  /*04a0*/  @P0 LDG.E R20, desc[UR16][R24.64] ;  /* 0x0000001018140981 */ /* 0x000162000c1e1900 */
[----:B------:R-:W-:Y:S02]  /*04b0*/  @!P1 IADD3 R16, P3, R28, UR10, RZ ;  /* 0x0000000a1c109c10 */ /* 0x000fe4000ff7e0ff */
[C---:B------:R-:W-:Y:S02]  /*04c0*/  @!P1 IADD3.X R15, R26.reuse, UR13, RZ, P5, !PT ;  /* 0x0000000d1a0f9c10 */ /* 0x040fe4000affe4ff */
[----:B------:R-:W-:Y:S02]  /*04d0*/  CS2R R22, SRZ ;  /* 0x0000000000167805 */ /* 0x000fe4000001ff00 */
[----:B------:R-:W-:Y:S01]  /*04e0*/  @!P2 IADD3 R2, P5, R27, UR8, RZ ;  /* 0x000000081b02ac10 */ /* 0x000fe2000ffbe0ff */
[----:B------:R-:W5:Y:S01]  /*04f0*/  @P0 LDG.E R21, desc[UR16][R18.64] ;  /* 0x0000001012150981 */ /* 0x000f62000c1e1900 */
[----:B------:R-:W-:-:S02]  /*0500*/  @!P1 IADD3.X R17, R26, UR11, RZ, P3, !PT ;  /* 0x0000000b1a119c10 */ /* 0x000fc40009ffe4ff */
[----:B------:R-:W-:Y:S02]  /*0510*/  @!P1 IADD3 R12, P3, R28, UR14, RZ ;  /* 0x0000000e1c0c9c10 */ /* 0x000fe4000ff7e0ff */
[----:B0-----:R-:W-:Y:S02]  /*0520*/  CS2R R24, SRZ ;  /* 0x0000000000187805 */ /* 0x001fe4000001ff00 */
[----:B------:R-:W-:Y:S01]  /*0530*/  @!P2 LEA.HI.X.SX32 R29, R27, UR18, 0x1, P5 ;  /* 0x000000121b1dac11 */ /* 0x000fe2000a8f0eff */
[----:B------:R0:W5:Y:S01]  /*0540*/  @!P1 LDG.E R8, desc[UR16][R16.64] ;  /* 0x0000001010089981 */ /* 0x000162000c1e1900 */
[----:B------:R-:W-:Y:S02]  /*0550*/  @!P1 IADD3.X R13, R26, UR15, RZ, P3, !PT ;  /* 0x0000000f1a0d9c10 */ /* 0x000fe40009ffe4ff */
[----:B------:R-:W-:Y:S01]  /*0560*/  @!P1 IADD3 R28, P3, R28, UR6, RZ ;  /* 0x000000061c1c9c10 */ /* 0x000fe2000ff7e0ff */
[----:B------:R1:W5:Y:S01]  /*0570*/  @!P1 LDG.E R22, desc[UR16][R14.64] ;  /* 0x000000100e169981 */ /* 0x000362000c1e1900 */
[C---:B------:R-:W-:Y:S01]  /*0580*/  @!P2 SHF.L.U64.HI R0, R2.reuse, 0x2, R29 ;  /* 0x000000020200a819 */ /* 0x040fe2000001021d */
[----:B------:R-:W-:Y:S01]  /*0590*/  @!P2 IMAD.SHL.U32 R2, R2, 0x4, RZ ;  /* 0x000000040202a824 */ /* 0x000fe200078e00ff */
[----:B------:R-:W-:Y:S01]  /*05a0*/  @!P1 IADD3.X R29, R26, UR7, RZ, P3, !PT ;  /* 0x000000071a1d9c10 */ /* 0x000fe20009ffe4ff */
[----:B------:R2:W5:Y:S03]  /*05b0*/  @!P1 LDG.E R23, desc[UR16][R12.64] ;  /* 0x000000100c179981 */ /* 0x000566000c1e1900 */
[C---:B0-----:R-:W-:Y:S01]  /*05c0*/  @!P2 IADD3 R16, P3, R2.reuse, UR10, RZ ;  /* 0x0000000a0210ac10 */ /* 0x041fe2000ff7e0ff */
[----:B------:R-:W5:Y:S01]  /*05d0*/  @!P1 LDG.E R24, desc[UR16][R28.64] ;  /* 0x000000101c189981 */ /* 0x000f62000c1e1900 */
[----:B------:R-:W-:-:S02]  /*05e0*/  @!P2 IADD3 R18, P5, R2, UR12, RZ ;  /* 0x0000000c0212ac10 */ /* 0x000fc4000ffbe0ff */
[----:B-1----:R-:W-:Y:S02]  /*05f0*/  @!P2 IADD3 R14, P1, R2, UR14, RZ ;  /* 0x0000000e020eac10 */ /* 0x002fe4000ff3e0ff */
[----:B------:R-:W-:Y:S01]  /*0600*/  @!P2 IADD3.X R17, R0, UR11, RZ, P3, !PT ;  /* 0x0000000b0011ac10 */ /* 0x000fe20009ffe4ff */
[----:B------:R-:W-:Y:S01]  /*0610*/  IMAD.MOV.U32 R26, RZ, RZ, RZ ;  /* 0x000000ffff1a7224 */ /* 0x000fe200078e00ff */
[----:B--2---:R-:W-:Y:S01]  /*0620*/  @!P2 IADD3 R12, P3, R2, UR6, RZ ;  /* 0x00000006020cac10 */ /* 0x004fe2000ff7e0ff */
[----:B------:R-:W-:Y:S01]  /*0630*/  IMAD.MOV.U32 R2, RZ, RZ, RZ ;  /* 0x000000ffff027224 */ /* 0x000fe200078e00ff */
[C---:B------:R-:W-:Y:S01]  /*0640*/  @!P2 IADD3.X R19, R0.reuse, UR13, RZ, P5, !PT ;  /* 0x0000000d0013ac10 */ /* 0x040fe2000affe4ff */
[----:B------:R-:W5:Y:S01]  /*0650*/  @!P2 LDG.E R25, desc[UR16][R16.64] ;  /* 0x000000101019a981 */ /* 0x000f62000c1e1900 */
[----:B------:R-:W-:-:S03]  /*0660*/  @!P2 IADD3.X R15, R0, UR15, RZ, P1, !PT ;  /* 0x0000000f000fac10 */ /* 0x000fc60008ffe4ff */
[----:B------:R-:W5:Y:S04]  /*0670*/  @!P2 LDG.E R26, desc[UR16][R18.64] ;  /* 0x00000010121aa981 */ /* 0x000f68000c1e1900 */
[----:B------:R-:W5:Y:S01]  /*0680*/  @!P2 LDG.E R2, desc[UR16][R14.64] ;  /* 0x000000100e02a981 */ /* 0x000f62000c1e1900 */
[----:B------:R-:W-:Y:S01]  /*0690*/  @!P2 IADD3.X R13, R0, UR7, RZ, P3, !PT ;  /* 0x00000007000dac10 */ /* 0x000fe20009ffe4ff */
[----:B------:R-:W-:-:S06]  /*06a0*/  IMAD.MOV.U32 R0, RZ, RZ, RZ ;  /* 0x000000ffff007224 */ /* 0x000fcc00078e00ff */
[----:B------:R0:W5:Y:S02]  /*06b0*/  @!P2 LDG.E R0, desc[UR16][R12.64] ;  /* 0x000000100c00a981 */ /* 0x000164000c1e1900 */
[----:B0-----:R-:W-:-:S05]  /*06c0*/  VIADD R13, R27, UR5 ;  /* 0x000000051b0d7c36 */ /* 0x001fca0008000000 */
[----:B------:R-:W-:-:S04]  /*06d0*/  ISETP.GE.AND P1, PT, R13, R6, PT ;  /* 0x000000060d00720c */ /* 0x000fc80003f26270 */
[----:B------:R-:W-:Y:S01]  /*06e0*/  ISETP.GE.OR P1, PT, R13, UR9, P1 ;  /* 0x000000090d007c0c */ /* 0x000fe20008f26670 */
[----:B------:R-:W-:Y:S01]  /*06f0*/  IMAD.MOV.U32 R16, RZ, RZ, RZ ;  /* 0x000000ffff107224 */ /* 0x000fe200078e00ff */
[----:B------:R-:W-:Y:S01]  /*0700*/  CS2R R28, SRZ ;  /* 0x00000000001c7805 */ /* 0x000fe2000001ff00 */
[----:B------:R-:W-:-:S10]  /*0710*/  IMAD.MOV.U32 R27, RZ, RZ, RZ ;  /* 0x000000ffff1b7224 */ /* 0x000fd400078e00ff */
[----:B------:R-:W-:Y:S05]  /*0720*/  @P1 BRA `(.L_x_29) ;  /* 0x0000000400681947 */ /* 0x000fea0003800000 */
[----:B------:R-:W-:-:S04]  /*0730*/  IADD3 R19, P1, R13, UR8, RZ ;  /* 0x000000080d137c10 */ /* 0x000fc8000ff3e0ff */
[----:B------:R-:W-:Y:S01]  /*0740*/  LEA.HI.X.SX32 R12, R13, UR18, 0x1, P1 ;  /* 0x000000120d0c7c11 */ /* 0x000fe200088f0eff */
[----:B------:R-:W-:-:S03]  /*0750*/  IMAD.SHL.U32 R18, R19, 0x4, RZ ;  /* 0x0000000413127824 */ /* 0x000fc600078e00ff */
[----:B------:R-:W-:Y:S02]  /*0760*/  SHF.L.U64.HI R19, R19, 0x2, R12 ;  /* 0x0000000213137819 */ /* 0x000fe4000001020c */
[C---:B------:R-:W-:Y:S02]  /*0770*/  IADD3 R16, P1, R18.reuse, UR10, RZ ;  /* 0x0000000a12107c10 */ /* 0x040fe4000ff3e0ff */
[C---:B------:R-:W-:Y:S02]  /*0780*/  IADD3 R12, P2, R18.reuse, UR14, RZ ;  /* 0x0000000e120c7c10 */ /* 0x040fe4000ff5e0ff */
[C---:B------:R-:W-:Y:S02]  /*0790*/  IADD3.X R17, R19.reuse, UR11, RZ, P1, !PT ;  /* 0x0000000b13117c10 */ /* 0x040fe40008ffe4ff */
[C---:B------:R-:W-:Y:S02]  /*07a0*/  IADD3 R14, P1, R18.reuse, UR12, RZ ;  /* 0x0000000c120e7c10 */ /* 0x040fe4000ff3e0ff */
[----:B------:R-:W-:Y:S01]  /*07b0*/  IADD3 R18, P3, R18, UR6, RZ ;  /* 0x0000000612127c10 */ /* 0x000fe2000ff7e0ff */
[----:B------:R0:W5:Y:S01]  /*07c0*/  LDG.E R16, desc[UR16][R16.64] ;  /* 0x0000001010107981 */ /* 0x000162000c1e1900 */
[----:B------:R-:W-:-:S02]  /*07d0*/  IADD3.X R15, R19, UR13, RZ, P1, !PT ;  /* 0x0000000d130f7c10 */ /* 0x000fc40008ffe4ff */
[C---:B------:R-:W-:Y:S02]  /*07e0*/  IADD3.X R13, R19.reuse, UR15, RZ, P2, !PT ;  /* 0x0000000f130d7c10 */ /* 0x040fe400097fe4ff */
[----:B------:R-:W-:Y:S01]  /*07f0*/  IADD3.X R19, R19, UR7, RZ, P3, !PT ;  /* 0x0000000713137c10 */ /* 0x000fe20009ffe4ff */
[----:B------:R0:W5:Y:S04]  /*0800*/  LDG.E R29, desc[UR16][R14.64] ;  /* 0x000000100e1d7981 */ /* 0x000168000c1e1900 */
[----:B------:R0:W5:Y:S04]  /*0810*/  LDG.E R27, desc[UR16][R12.64] ;  /* 0x000000100c1b7981 */ /* 0x000168000c1e1900 */
[----:B------:R0:W5:Y:S01]  /*0820*/  LDG.E R28, desc[UR16][R18.64] ;  /* 0x00000010121c7981 */ /* 0x000162000c1e1900 */
[----:B------:R-:W-:Y:S05]  /*0830*/  BRA `(.L_x_29) ;  /* 0x0000000400247947 */ /* 0x000fea0003800000 */
.L_x_28:
[C---:B------:R-:W-:Y:S01]  /*0840*/  VIADD R9, R7.reuse, UR5 ;  /* 0x0000000507097c36 */ /* 0x040fe20008000000 */
[----:B------:R-:W-:Y:S01]  /*0850*/  @P0 IADD3 R13, P2, R7, UR8, RZ ;  /* 0x00000008070d0c10 */ /* 0x000fe2000ff5e0ff */
[----:B------:R-:W-:Y:S02]  /*0860*/  IMAD.MOV.U32 R11, RZ, RZ, RZ ;  /* 0x000000ffff0b7224 */ /* 0x000fe400078e00ff */
[C---:B------:R-:W-:Y:S01]  /*0870*/  VIADD R25, R9.reuse, UR5 ;  /* 0x0000000509197c36 */ /* 0x040fe20008000000 */
[-C--:B------:R-:W-:Y:S01]  /*0880*/  ISETP.GE.AND P1, PT, R9, R6.reuse, PT ;  /* 0x000000060900720c */ /* 0x080fe20003f26270 */
[----:B------:R-:W-:Y:S01]  /*0890*/  @P0 IMAD.SHL.U32 R12, R13, 0x4, RZ ;  /* 0x000000040d0c0824 */ /* 0x000fe200078e00ff */
[----:B------:R-:W-:Y:S01]  /*08a0*/  @P0 LEA.HI.X.SX32 R0, R7, UR18, 0x1, P2 ;  /* 0x0000001207000c11 */ /* 0x000fe200090f0eff */
[----:B------:R-:W-:Y:S01]  /*08b0*/  IMAD.MOV.U32 R20, RZ, RZ, RZ ;  /* 0x000000ffff147224 */ /* 0x000fe200078e00ff */
[----:B------:R-:W-:Y:S02]  /*08c0*/  ISETP.GE.OR P1, PT, R9, UR9, P1 ;  /* 0x0000000909007c0c */ /* 0x000fe40008f26670 */
[----:B------:R-:W-:-:S02]  /*08d0*/  ISETP.GE.AND P2, PT, R25, R6, PT ;  /* 0x000000061900720c */ /* 0x000fc40003f46270 */
[----:B------:R-:W-:Y:S02]  /*08e0*/  @P0 SHF.L.U64.HI R13, R13, 0x2, R0 ;  /* 0x000000020d0d0819 */ /* 0x000fe40000010200 */
[C---:B------:R-:W-:Y:S02]  /*08f0*/  @P0 IADD3 R18, P5, R12.reuse, UR14, RZ ;  /* 0x0000000e0c120c10 */ /* 0x040fe4000ffbe0ff */
[----:B------:R-:W-:Y:S02]  /*0900*/  ISETP.GE.OR P2, PT, R25, UR9, P2 ;  /* 0x0000000919007c0c */ /* 0x000fe40009746670 */
[----:B------:R-:W-:Y:S01]  /*0910*/  @P0 IADD3.X R19, R13, UR15, RZ, P5, !PT ;  /* 0x0000000f0d130c10 */ /* 0x000fe2000affe4ff */
[----:B------:R-:W-:Y:S01]  /*0920*/  VIADD R21, R25, UR5 ;  /* 0x0000000519157c36 */ /* 0x000fe20008000000 */
[----:B------:R-:W-:Y:S02]  /*0930*/  @P0 IADD3 R16, P3, R12, UR6, RZ ;  /* 0x000000060c100c10 */ /* 0x000fe4000ff7e0ff */
[----:B------:R-:W-:Y:S01]  /*0940*/  @!P1 IADD3 R0, P5, R9, UR8, RZ ;  /* 0x0000000809009c10 */ /* 0x000fe2000ffbe0ff */
[----:B------:R0:W5:Y:S01]  /*0950*/  @P0 LDG.E R11, desc[UR16][R18.64] ;  /* 0x00000010120b0981 */ /* 0x000162000c1e1900 */
[----:B------:R-:W-:-:S02]  /*0960*/  @P0 IADD3.X R17, R13, UR7, RZ, P3, !PT ;  /* 0x000000070d110c10 */ /* 0x000fc40009ffe4ff */
[----:B------:R-:W-:Y:S02]  /*0970*/  @!P1 LEA.HI.X.SX32 R15, R9, UR18, 0x1, P5 ;  /* 0x00000012090f9c11 */ /* 0x000fe4000a8f0eff */
[----:B------:R-:W-:Y:S01]  /*0980*/  ISETP.GE.AND P3, PT, R21, R6, PT ;  /* 0x000000061500720c */ /* 0x000fe20003f66270 */
[----:B------:R-:W-:Y:S01]  /*0990*/  IMAD.MOV.U32 R23, RZ, RZ, RZ ;  /* 0x000000ffff177224 */ /* 0x000fe200078e00ff */
[C---:B------:R-:W-:Y:S01]  /*09a0*/  @!P1 SHF.L.U64.HI R2, R0.reuse, 0x2, R15 ;  /* 0x0000000200029819 */ /* 0x040fe2000001020f */
[----:B------:R-:W-:Y:S01]  /*09b0*/  @!P1 IMAD.SHL.U32 R0, R0, 0x4, RZ ;  /* 0x0000000400009824 */ /* 0x000fe200078e00ff */
[----:B------:R-:W-:Y:S01]  /*09c0*/  @!P2 IADD3 R26, P5, R25, UR8, RZ ;  /* 0x00000008191aac10 */ /* 0x000fe2000ffbe0ff */
[----:B------:R1:W5:Y:S01]  /*09d0*/  @P0 LDG.E R20, desc[UR16][R16.64] ;  /* 0x0000001010140981 */ /* 0x000362000c1e1900 */
[----:B------:R-:W-:Y:S02]  /*09e0*/  ISETP.GE.OR P3, PT, R21, UR9, P3 ;  /* 0x0000000915007c0c */ /* 0x000fe40009f66670 */
[----:B------:R-:W-:-:S02]  /*09f0*/  @!P2 LEA.HI.X.SX32 R25, R25, UR18, 0x1, P5 ;  /* 0x000000121919ac11 */ /* 0x000fc4000a8f0eff */
[C---:B------:R-:W-:Y:S02]  /*0a00*/  @!P1 IADD3 R28, P5, R0.reuse, UR14, RZ ;  /* 0x0000000e001c9c10 */ /* 0x040fe4000ffbe0ff */
[----:B------:R-:W-:Y:S02]  /*0a10*/  @!P1 IADD3 R14, P6, R0, UR10, RZ ;  /* 0x0000000a000e9c10 */ /* 0x000fe4000ffde0ff */
[----:B------:R-:W-:Y:S02]  /*0a20*/  @!P1 IADD3.X R29, R2, UR15, RZ, P5, !PT ;  /* 0x0000000f021d9c10 */ /* 0x000fe4000affe4ff */
[----:B0-----:R-:W-:Y:S02]  /*0a30*/  @!P1 IADD3 R18, P5, R0, UR6, RZ ;  /* 0x0000000600129c10 */ /* 0x001fe4000ffbe0ff */
[----:B------:R-:W-:Y:S02]  /*0a40*/  @!P2 SHF.L.U64.HI R22, R26, 0x2, R25 ;  /* 0x000000021a16a819 */ /* 0x000fe40000010219 */
[----:B------:R-:W-:-:S02]  /*0a50*/  CS2R R24, SRZ ;  /* 0x0000000000187805 */ /* 0x000fc4000001ff00 */
[----:B------:R-:W-:Y:S01]  /*0a60*/  @!P1 IADD3.X R19, R2, UR7, RZ, P5, !PT ;  /* 0x0000000702139c10 */ /* 0x000fe2000affe4ff */
[----:B------:R-:W-:Y:S01]  /*0a70*/  @!P2 IMAD.SHL.U32 R26, R26, 0x4, RZ ;  /* 0x000000041a1aa824 */ /* 0x000fe200078e00ff */
[----:B------:R-:W-:Y:S01]  /*0a80*/  @!P1 IADD3.X R15, R2, UR11, RZ, P6, !PT ;  /* 0x0000000b020f9c10 */ /* 0x000fe2000b7fe4ff */
[----:B------:R-:W5:Y:S01]  /*0a90*/  @!P1 LDG.E R23, desc[UR16][R28.64] ;  /* 0x000000101c179981 */ /* 0x000f62000c1e1900 */
[C---:B------:R-:W-:Y:S02]  /*0aa0*/  @!P3 IADD3 R0, P5, R21.reuse, UR8, RZ ;  /* 0x000000081500bc10 */ /* 0x040fe4000ffbe0ff */
[----:B-1----:R-:W-:Y:S01]  /*0ab0*/  @!P2 IADD3 R16, P6, R26, UR10, RZ ;  /* 0x0000000a1a10ac10 */ /* 0x002fe2000ffde0ff */
[----:B------:R0:W5:Y:S01]  /*0ac0*/  @!P1 LDG.E R8, desc[UR16][R14.64] ;  /* 0x000000100e089981 */ /* 0x000162000c1e1900 */
[----:B------:R-:W-:-:S03]  /*0ad0*/  @!P3 LEA.HI.X.SX32 R21, R21, UR18, 0x1, P5 ;  /* 0x000000121515bc11 */ /* 0x000fc6000a8f0eff */
[----:B------:R-:W5:Y:S01]  /*0ae0*/  @!P1 LDG.E R24, desc[UR16][R18.64] ;  /* 0x0000001012189981 */ /* 0x000f62000c1e1900 */
[C---:B------:R-:W-:Y:S01]  /*0af0*/  @!P3 SHF.L.U64.HI R10, R0.reuse, 0x2, R21 ;  /* 0x00000002000ab819 */ /* 0x040fe20000010215 */
[----:B------:R-:W-:Y:S01]  /*0b00*/  @!P3 IMAD.SHL.U32 R21, R0, 0x4, RZ ;  /* 0x000000040015b824 */ /* 0x000fe200078e00ff */
[C---:B0-----:R-:W-:Y:S02]  /*0b10*/  @!P2 IADD3 R14, P1, R26.reuse, UR14, RZ ;  /* 0x0000000e1a0eac10 */ /* 0x041fe4000ff3e0ff */
[----:B------:R-:W-:Y:S01]  /*0b20*/  @!P2 IADD3 R26, P5, R26, UR6, RZ ;  /* 0x000000061a1aac10 */ /* 0x000fe2000ffbe0ff */
[----:B------:R-:W-:Y:S01]  /*0b30*/  IMAD.MOV.U32 R2, RZ, RZ, RZ ;  /* 0x000000ffff027224 */ /* 0x000fe200078e00ff */
[C---:B------:R-:W-:Y:S01]  /*0b40*/  @!P2 IADD3.X R17, R22.reuse, UR11, RZ, P6, !PT ;  /* 0x0000000b1611ac10 */ /* 0x040fe2000b7fe4ff */
[----:B------:R-:W-:Y:S01]  /*0b50*/  IMAD.MOV.U32 R0, RZ, RZ, RZ ;  /* 0x000000ffff007224 */ /* 0x000fe200078e00ff */
[C---:B------:R-:W-:Y:S02]  /*0b60*/  @!P2 IADD3.X R15, R22.reuse, UR15, RZ, P1, !PT ;  /* 0x0000000f160fac10 */ /* 0x040fe40008ffe4ff */
[----:B------:R-:W-:Y:S01]  /*0b70*/  @!P2 IADD3.X R27, R22, UR7, RZ, P5, !PT ;  /* 0x00000007161bac10 */ /* 0x000fe2000affe4ff */
[----:B------:R0:W5:Y:S01]  /*0b80*/  @!P2 LDG.E R25, desc[UR16][R16.64] ;  /* 0x000000101019a981 */ /* 0x000162000c1e1900 */
[----:B------:R-:W-:-:S03]  /*0b90*/  @!P3 IADD3 R28, P1, R21, UR10, RZ ;  /* 0x0000000a151cbc10 */ /* 0x000fc6000ff3e0ff */
[----:B------:R1:W5:Y:S01]  /*0ba0*/  @!P2 LDG.E R2, desc[UR16][R14.64] ;  /* 0x000000100e02a981 */ /* 0x000362000c1e1900 */
[----:B------:R-:W-:-:S03]  /*0bb0*/  @!P3 IADD3.X R29, R10, UR11, RZ, P1, !PT ;  /* 0x0000000b0a1dbc10 */ /* 0x000fc60008ffe4ff */
[----:B------:R2:W5:Y:S01]  /*0bc0*/  @!P2 LDG.E R0, desc[UR16][R26.64] ;  /* 0x000000101a00a981 */ /* 0x000562000c1e1900 */
[----:B------:R-:W-:Y:S01]  /*0bd0*/  @P0 IADD3 R12, P2, R12, UR10, RZ ;  /* 0x0000000a0c0c0c10 */ /* 0x000fe2000ff5e0ff */
[----:B0-----:R-:W-:Y:S01]  /*0be0*/  IMAD.MOV.U32 R16, RZ, RZ, RZ ;  /* 0x000000ffff107224 */ /* 0x001fe200078e00ff */
[----:B------:R-:W-:Y:S02]  /*0bf0*/  @!P3 IADD3 R18, P1, R21, UR14, RZ ;  /* 0x0000000e1512bc10 */ /* 0x000fe4000ff3e0ff */
[----:B------:R-:W-:Y:S02]  /*0c00*/  @P0 IADD3.X R13, R13, UR11, RZ, P2, !PT ;  /* 0x0000000b0d0d0c10 */ /* 0x000fe400097fe4ff */
[----:B-1----:R-:W-:Y:S01]  /*0c10*/  @!P3 IADD3 R14, P2, R21, UR6, RZ ;  /* 0x00000006150ebc10 */ /* 0x002fe2000ff5e0ff */
[----:B------:R0:W5:Y:S01]  /*0c20*/  @!P3 LDG.E R16, desc[UR16][R28.64] ;  /* 0x000000101c10b981 */ /* 0x000162000c1e1900 */
[----:B------:R-:W-:Y:S01]  /*0c30*/  IMAD.MOV.U32 R21, RZ, RZ, RZ ;  /* 0x000000ffff157224 */ /* 0x000fe200078e00ff */
[----:B--2---:R-:W-:-:S02]  /*0c40*/  CS2R R26, SRZ ;  /* 0x00000000001a7805 */ /* 0x004fc4000001ff00 */
[C---:B------:R-:W-:Y:S02]  /*0c50*/  @!P3 IADD3.X R19, R10.reuse, UR15, RZ, P1, !PT ;  /* 0x0000000f0a13bc10 */ /* 0x040fe40008ffe4ff */
[----:B------:R-:W-:Y:S01]  /*0c60*/  @!P3 IADD3.X R15, R10, UR7, RZ, P2, !PT ;  /* 0x000000070a0fbc10 */ /* 0x000fe200097fe4ff */
[----:B------:R1:W5:Y:S01]  /*0c70*/  @P0 LDG.E R21, desc[UR16][R12.64] ;  /* 0x000000100c150981 */ /* 0x000362000c1e1900 */
[----:B0-----:R-:W-:-:S03]  /*0c80*/  CS2R R28, SRZ ;  /* 0x00000000001c7805 */ /* 0x001fc6000001ff00 */
[----:B------:R1:W5:Y:S04]  /*0c90*/  @!P3 LDG.E R27, desc[UR16][R18.64] ;  /* 0x00000010121bb981 */ /* 0x000368000c1e1900 */
[----:B------:R1:W5:Y:S01]  /*0ca0*/  @!P3 LDG.E R28, desc[UR16][R14.64] ;  /* 0x000000100e1cb981 */ /* 0x000362000c1e1900 */
[----:B------:R-:W-:Y:S02]  /*0cb0*/  IMAD.MOV.U32 R22, RZ, RZ, RZ ;  /* 0x000000ffff167224 */ /* 0x000fe400078e00ff */
[----:B------:R-:W-:-:S07]  /*0cc0*/  IMAD.MOV.U32 R10, RZ, RZ, RZ ;  /* 0x000000ffff0a7224 */ /* 0x000fce00078e00ff */
.L_x_29:
[----:B------:R-:W-:Y:S05]  /*0cd0*/  BSYNC B0 ;  /* 0x0000000000007941 */ /* 0x000fea0003800000 */
.L_x_27:
[----:B01----:R-:W0:Y:S01]  /*0ce0*/  MUFU.RCP R15, R4 ;  /* 0x00000004000f7308 */ /* 0x003e220000001000 */
[----:B------:R-:W-:Y:S01]  /*0cf0*/  ISETP.NE.AND P1, PT, RZ, UR19, PT ;  /* 0x00000013ff007c0c */ /* 0x000fe2000bf25270 */
[----:B0----5:R-:W-:-:S12]  /*0d00*/  FMUL.FTZ R21, R15, R21 ;  /* 0x000000150f157220 */ /* 0x021fd80000410000 */
[----:B------:R-:W-:Y:S05]  /*0d10*/  @!P1 BRA `(.L_x_30) ;  /* 0x0000000000d89947 */ /* 0x000fea0003800000 */
[----:B------:R-:W0:Y:S01]  /*0d20*/  MUFU.RCP R13, UR23 ;  /* 0x00000017000d7d08 */ /* 0x000e220008001000 */
[----:B------:R-:W-:Y:S01]  /*0d30*/  FMUL.FTZ R8, R15, R8 ;  /* 0x000000080f087220 */ /* 0x000fe20000410000 */
[----:B------:R-:W-:Y:S01]  /*0d40*/  FMUL.FTZ R12, R20, UR24 ;  /* 0x00000018140c7c20 */ /* 0x000fe20008410000 */
[C---:B------:R-:W-:Y:S01]  /*0d50*/  FMUL.FTZ R20, R5.reuse, R21 ;  /* 0x0000001505147220 */ /* 0x040fe20000410000 */
[----:B------:R-:W-:Y:S01]  /*0d60*/  FMUL.FTZ R19, R24, UR24 ;  /* 0x0000001818137c20 */ /* 0x000fe20008410000 */
[----:B------:R-:W-:Y:S01]  /*0d70*/  FMUL.FTZ R17, R5, R8 ;  /* 0x0000000805117220 */ /* 0x000fe20000410000 */
[----:B------:R-:W-:Y:S01]  /*0d80*/  FMUL.FTZ R16, R15, R16 ;  /* 0x000000100f107220 */ /* 0x000fe20000410000 */
[----:B------:R-:W-:Y:S01]  /*0d90*/  FFMA.FTZ R20, R21, R20, R12 ;  /* 0x0000001415147223 */ /* 0x000fe2000001000c */
[----:B------:R-:W-:Y:S01]  /*0da0*/  FMUL.FTZ R12, R15, R25 ;  /* 0x000000190f0c7220 */ /* 0x000fe20000410000 */
[----:B------:R-:W-:Y:S01]  /*0db0*/  FFMA.FTZ R24, R8, R17, R19 ;  /* 0x0000001108187223 */ /* 0x000fe20000010013 */
[----:B------:R-:W-:Y:S01]  /*0dc0*/  FMUL.FTZ R17, R0, UR24 ;  /* 0x0000001800117c20 */ /* 0x000fe20008410000 */
[----:B------:R-:W-:Y:S01]  /*0dd0*/  FMUL.FTZ R23, R23, UR20 ;  /* 0x0000001417177c20 */ /* 0x000fe20008410000 */
[----:B------:R-:W-:Y:S01]  /*0de0*/  FMUL.FTZ R15, R5, R12 ;  /* 0x0000000c050f7220 */ /* 0x000fe20000410000 */
[----:B------:R-:W-:Y:S01]  /*0df0*/  FMUL.FTZ R19, R2, UR20 ;  /* 0x0000001402137c20 */ /* 0x000fe20008410000 */
[----:B------:R-:W-:Y:S01]  /*0e00*/  FMUL.FTZ R27, R27, UR20 ;  /* 0x000000141b1b7c20 */ /* 0x000fe20008410000 */
[----:B------:R-:W-:Y:S01]  /*0e10*/  FFMA.FTZ R23, R8, UR25, R23 ;  /* 0x0000001908177c23 */ /* 0x000fe20008010017 */
[----:B------:R-:W-:Y:S01]  /*0e20*/  FFMA.FTZ R0, R12, R15, R17 ;  /* 0x0000000f0c007223 */ /* 0x000fe20000010011 */
[-C--:B0-----:R-:W-:Y:S01]  /*0e30*/  FMUL.FTZ R14, R20, R13.reuse ;  /* 0x0000000d140e7220 */ /* 0x081fe20000410000 */
[----:B------:R-:W-:Y:S01]  /*0e40*/  FMUL.FTZ R18, R24, R13 ;  /* 0x0000000d18127220 */ /* 0x000fe20000410000 */
[----:B------:R-:W-:Y:S01]  /*0e50*/  FMUL.FTZ R17, R28, UR24 ;  /* 0x000000181c117c20 */ /* 0x000fe20008410000 */
[----:B------:R-:W-:Y:S01]  /*0e60*/  FMUL.FTZ R15, R5, R16 ;  /* 0x00000010050f7220 */ /* 0x000fe20000410000 */
[----:B------:R-:W-:Y:S01]  /*0e70*/  FFMA.FTZ R2, R12, UR25, R19 ;  /* 0x000000190c027c23 */ /* 0x000fe20008010013 */
[C---:B------:R-:W-:Y:S01]  /*0e80*/  FFMA.FTZ R27, R16.reuse, UR25, R27 ;  /* 0x00000019101b7c23 */ /* 0x040fe2000801001b */
[----:B------:R-:W0:Y:S01]  /*0e90*/  MUFU.SQRT R14, R14 ;  /* 0x0000000e000e7308 */ /* 0x000e220000002000 */
[----:B------:R-:W-:Y:S01]  /*0ea0*/  FFMA.FTZ R28, R16, R15, R17 ;  /* 0x0000000f101c7223 */ /* 0x000fe20000010011 */
[----:B------:R-:W-:-:S03]  /*0eb0*/  FMUL.FTZ R15, R0, R13 ;  /* 0x0000000d000f7220 */ /* 0x000fc60000410000 */
[----:B------:R-:W-:-:S03]  /*0ec0*/  FMUL.FTZ R17, R28, R13 ;  /* 0x0000000d1c117220 */ /* 0x000fc60000410000 */
[----:B------:R-:W1:Y:S08]  /*0ed0*/  MUFU.SQRT R18, R18 ;  /* 0x0000001200127308 */ /* 0x000e700000002000 */
[----:B------:R-:W2:Y:S01]  /*0ee0*/  MUFU.SQRT R15, R15 ;  /* 0x0000000f000f7308 */ /* 0x000ea20000002000 */
[----:B0-----:R-:W-:-:S07]  /*0ef0*/  FADD.FTZ R13, R14, UR21 ;  /* 0x000000150e0d7e21 */ /* 0x001fce0008010000 */
[----:B------:R-:W0:Y:S01]  /*0f00*/  MUFU.SQRT R17, R17 ;  /* 0x0000001100117308 */ /* 0x000e220000002000 */
[----:B-1----:R-:W-:Y:S01]  /*0f10*/  FADD.FTZ R14, R18, UR21 ;  /* 0x00000015120e7e21 */ /* 0x002fe20008010000 */
[----:B------:R-:W-:-:S04]  /*0f20*/  FMUL.FTZ R18, R11, UR20 ;  /* 0x000000140b127c20 */ /* 0x000fc80008410000 */
[----:B------:R-:W-:Y:S02]  /*0f30*/  FFMA.FTZ R11, R21, UR25, R18 ;  /* 0x00000019150b7c23 */ /* 0x000fe40008010012 */
[----:B------:R-:W1:Y:S01]  /*0f40*/  MUFU.RCP R18, UR22 ;  /* 0x0000001600127d08 */ /* 0x000e620008001000 */
[----:B--2---:R-:W-:-:S07]  /*0f50*/  FADD.FTZ R21, R15, UR21 ;  /* 0x000000150f157e21 */ /* 0x004fce0008010000 */
[----:B------:R-:W2:Y:S01]  /*0f60*/  MUFU.RCP R13, R13 ;  /* 0x0000000d000d7308 */ /* 0x000ea20000001000 */
[----:B0-----:R-:W-:-:S07]  /*0f70*/  FADD.FTZ R25, R17, UR21 ;  /* 0x0000001511197e21 */ /* 0x001fce0008010000 */
[----:B------:R-:W0:Y:S01]  /*0f80*/  MUFU.RCP R14, R14 ;  /* 0x0000000e000e7308 */ /* 0x000e220000001000 */
[-C--:B-1----:R-:W-:Y:S01]  /*0f90*/  FMUL.FTZ R8, R11, R18.reuse ;  /* 0x000000120b087220 */ /* 0x082fe20000410000 */
[----:B------:R-:W-:-:S06]  /*0fa0*/  FMUL.FTZ R19, R23, R18 ;  /* 0x0000001217137220 */ /* 0x000fcc0000410000 */
[----:B------:R-:W1:Y:S01]  /*0fb0*/  MUFU.RCP R15, R21 ;  /* 0x00000015000f7308 */ /* 0x000e620000001000 */
[----:B--2---:R-:W-:Y:S01]  /*0fc0*/  FMUL.FTZ R13, R8, R13 ;  /* 0x0000000d080d7220 */ /* 0x004fe20000410000 */
[-C--:B------:R-:W-:Y:S01]  /*0fd0*/  FMUL.FTZ R8, R2, R18.reuse ;  /* 0x0000001202087220 */ /* 0x080fe20000410000 */
[----:B------:R-:W-:-:S05]  /*0fe0*/  FMUL.FTZ R18, R27, R18 ;  /* 0x000000121b127220 */ /* 0x000fca0000410000 */
[----:B------:R2:W3:Y:S01]  /*0ff0*/  MUFU.RCP R17, R25 ;  /* 0x0000001900117308 */ /* 0x0004e20000001000 */
[----:B0-----:R-:W-:-:S04]  /*1000*/  FMUL.FTZ R19, R19, R14 ;  /* 0x0000000e13137220 */ /* 0x001fc80000410000 */
[----:B------:R-:W-:Y:S01]  /*1010*/  FFMA.FTZ R22, R22, UR26, R19 ;  /* 0x0000001a16167c23 */ /* 0x000fe20008010013 */
[----:B-1----:R-:W-:Y:S01]  /*1020*/  FMUL.FTZ R15, R8, R15 ;  /* 0x0000000f080f7220 */ /* 0x002fe20000410000 */
[----:B--2---:R-:W-:-:S03]  /*1030*/  FFMA.FTZ R25, R10, UR26, R13 ;  /* 0x0000001a0a197c23 */ /* 0x004fc6000801000d */
[----:B------:R-:W-:Y:S01]  /*1040*/  FFMA.FTZ R26, R26, UR26, R15 ;  /* 0x0000001a1a1a7c23 */ /* 0x000fe2000801000f */
[----:B---3--:R-:W-:-:S04]  /*1050*/  FMUL.FTZ R18, R18, R17 ;  /* 0x0000001112127220 */ /* 0x008fc80000410000 */
[----:B------:R-:W-:Y:S01]  /*1060*/  FFMA.FTZ R29, R29, UR26, R18 ;  /* 0x0000001a1d1d7c23 */ /* 0x000fe20008010012 */
[----:B------:R-:W-:Y:S06]  /*1070*/  BRA `(.L_x_31) ;  /* 0x0000000000d47947 */ /* 0x000fec0003800000 */
.L_x_30:
[C---:B------:R-:W-:Y:S01]  /*1080*/  FMUL.FTZ R19, R15.reuse, R8 ;  /* 0x000000080f137220 */ /* 0x040fe20000410000 */
[----:B------:R-:W-:Y:S01]  /*1090*/  FFMA.FTZ R10, R10, UR26, R21 ;  /* 0x0000001a0a0a7c23 */ /* 0x000fe20008010015 */
[C---:B------:R-:W-:Y:S01]  /*10a0*/  FMUL.FTZ R25, R15.reuse, R25 ;  /* 0x000000190f197220 */ /* 0x040fe20000410000 */
[----:B------:R-:W-:Y:S01]  /*10b0*/  FMUL.FTZ R14, R15, R16 ;  /* 0x000000100f0e7220 */ /* 0x000fe20000410000 */
[----:B------:R-:W-:Y:S01]  /*10c0*/  FFMA.FTZ R22, R22, UR26, R19 ;  /* 0x0000001a16167c23 */ /* 0x000fe20008010013 */
[----:B------:R-:W0:Y:S01]  /*10d0*/  MUFU.RCP R13, UR23 ;  /* 0x00000017000d7d08 */ /* 0x000e220008001000 */
[C---:B------:R-:W-:Y:S01]  /*10e0*/  FMUL.FTZ R17, R5.reuse, R10 ;  /* 0x0000000a05117220 */ /* 0x040fe20000410000 */
[----:B------:R-:W-:Y:S01]  /*10f0*/  FFMA.FTZ R26, R26, UR26, R25 ;  /* 0x0000001a1a1a7c23 */ /* 0x000fe20008010019 */
[----:B------:R-:W-:Y:S01]  /*1100*/  FMUL.FTZ R19, R5, R22 ;  /* 0x0000001605137220 */ /* 0x000fe20000410000 */
[----:B------:R-:W-:Y:S01]  /*1110*/  FFMA.FTZ R14, R29, UR26, R14 ;  /* 0x0000001a1d0e7c23 */ /* 0x000fe2000801000e */
[----:B------:R-:W-:Y:S01]  /*1120*/  FMUL.FTZ R17, R10, R17 ;  /* 0x000000110a117220 */ /* 0x000fe20000410000 */
[C---:B------:R-:W-:Y:S01]  /*1130*/  FMUL.FTZ R15, R5.reuse, R26 ;  /* 0x0000001a050f7220 */ /* 0x040fe20000410000 */
[----:B------:R-:W-:Y:S01]  /*1140*/  FMUL.FTZ R19, R22, R19 ;  /* 0x0000001316137220 */ /* 0x000fe20000410000 */
[----:B------:R-:W1:Y:S01]  /*1150*/  MUFU.RCP R8, UR22 ;  /* 0x0000001600087d08 */ /* 0x000e620008001000 */
[----:B------:R-:W-:Y:S01]  /*1160*/  FFMA.FTZ R20, R20, UR24, R17 ;  /* 0x0000001814147c23 */ /* 0x000fe20008010011 */
[----:B------:R-:W-:Y:S01]  /*1170*/  FMUL.FTZ R17, R26, R15 ;  /* 0x0000000f1a117220 */ /* 0x000fe20000410000 */
[----:B------:R-:W-:Y:S01]  /*1180*/  FFMA.FTZ R24, R24, UR24, R19 ;  /* 0x0000001818187c23 */ /* 0x000fe20008010013 */
[----:B------:R-:W-:Y:S01]  /*1190*/  FMUL.FTZ R19, R5, R14 ;  /* 0x0000000e05137220 */ /* 0x000fe20000410000 */
[----:B------:R-:W-:Y:S01]  /*11a0*/  FMUL.FTZ R10, R10, UR25 ;  /* 0x000000190a0a7c20 */ /* 0x000fe20008410000 */
[----:B------:R-:W-:Y:S01]  /*11b0*/  FFMA.FTZ R0, R0, UR24, R17 ;  /* 0x0000001800007c23 */ /* 0x000fe20008010011 */
[----:B------:R-:W-:Y:S01]  /*11c0*/  FMUL.FTZ R22, R22, UR25 ;  /* 0x0000001916167c20 */ /* 0x000fe20008410000 */
[----:B------:R-:W-:Y:S01]  /*11d0*/  FMUL.FTZ R19, R14, R19 ;  /* 0x000000130e137220 */ /* 0x000fe20000410000 */
[-C--:B0-----:R-:W-:Y:S01]  /*11e0*/  FMUL.FTZ R12, R20, R13.reuse ;  /* 0x0000000d140c7220 */ /* 0x081fe20000410000 */
[-C--:B------:R-:W-:Y:S01]  /*11f0*/  FMUL.FTZ R15, R24, R13.reuse ;  /* 0x0000000d180f7220 */ /* 0x080fe20000410000 */
[-C--:B------:R-:W-:Y:S01]  /*1200*/  FMUL.FTZ R16, R0, R13.reuse ;  /* 0x0000000d00107220 */ /* 0x080fe20000410000 */
[----:B------:R-:W-:Y:S01]  /*1210*/  FFMA.FTZ R28, R28, UR24, R19 ;  /* 0x000000181c1c7c23 */ /* 0x000fe20008010013 */
[----:B------:R-:W-:Y:S01]  /*1220*/  FMUL.FTZ R14, R14, UR25 ;  /* 0x000000190e0e7c20 */ /* 0x000fe20008410000 */
[----:B------:R-:W-:Y:S01]  /*1230*/  FFMA.FTZ R11, R11, UR20, R10 ;  /* 0x000000140b0b7c23 */ /* 0x000fe2000801000a */
[----:B------:R-:W0:Y:S01]  /*1240*/  MUFU.SQRT R12, R12 ;  /* 0x0000000c000c7308 */ /* 0x000e220000002000 */
[----:B------:R-:W-:Y:S01]  /*1250*/  FMUL.FTZ R17, R28, R13 ;  /* 0x0000000d1c117220 */ /* 0x000fe20000410000 */
[----:B------:R-:W-:Y:S01]  /*1260*/  FFMA.FTZ R23, R23, UR20, R22 ;  /* 0x0000001417177c23 */ /* 0x000fe20008010016 */
[----:B------:R-:W-:Y:S01]  /*1270*/  FFMA.FTZ R27, R27, UR20, R14 ;  /* 0x000000141b1b7c23 */ /* 0x000fe2000801000e */
[----:B-1----:R-:W-:-:S02]  /*1280*/  FMUL.FTZ R10, R11, R8 ;  /* 0x000000080b0a7220 */ /* 0x002fc40000410000 */
[----:B------:R-:W-:Y:S02]  /*1290*/  FMUL.FTZ R22, R23, R8 ;  /* 0x0000000817167220 */ /* 0x000fe40000410000 */
[----:B------:R-:W1:Y:S08]  /*12a0*/  MUFU.SQRT R15, R15 ;  /* 0x0000000f000f7308 */ /* 0x000e700000002000 */
[----:B------:R-:W2:Y:S01]  /*12b0*/  MUFU.SQRT R16, R16 ;  /* 0x0000001000107308 */ /* 0x000ea20000002000 */
[----:B0-----:R-:W-:-:S07]  /*12c0*/  FADD.FTZ R25, R12, UR21 ;  /* 0x000000150c197e21 */ /* 0x001fce0008010000 */
[----:B------:R-:W0:Y:S01]  /*12d0*/  MUFU.SQRT R17, R17 ;  /* 0x0000001100117308 */ /* 0x000e220000002000 */
[----:B-1----:R-:W-:Y:S01]  /*12e0*/  FADD.FTZ R13, R15, UR21 ;  /* 0x000000150f0d7e21 */ /* 0x002fe20008010000 */
[----:B------:R-:W-:-:S04]  /*12f0*/  FMUL.FTZ R15, R26, UR25 ;  /* 0x000000191a0f7c20 */ /* 0x000fc80008410000 */
[----:B------:R-:W-:Y:S02]  /*1300*/  FFMA.FTZ R2, R2, UR20, R15 ;  /* 0x0000001402027c23 */ /* 0x000fe4000801000f */
[----:B------:R-:W1:Y:S01]  /*1310*/  MUFU.RCP R25, R25 ;  /* 0x0000001900197308 */ /* 0x000e620000001000 */
[----:B--2---:R-:W-:Y:S01]  /*1320*/  FADD.FTZ R12, R16, UR21 ;  /* 0x00000015100c7e21 */ /* 0x004fe20008010000 */
[-C--:B------:R-:W-:Y:S01]  /*1330*/  FMUL.FTZ R15, R2, R8.reuse ;  /* 0x00000008020f7220 */ /* 0x080fe20000410000 */
[----:B------:R-:W-:-:S05]  /*1340*/  FMUL.FTZ R8, R27, R8 ;  /* 0x000000081b087220 */ /* 0x000fca0000410000 */
[----:B------:R-:W2:Y:S01]  /*1350*/  MUFU.RCP R13, R13 ;  /* 0x0000000d000d7308 */ /* 0x000ea20000001000 */
[----:B0-----:R-:W-:-:S07]  /*1360*/  FADD.FTZ R29, R17, UR21 ;  /* 0x00000015111d7e21 */ /* 0x001fce0008010000 */
[----:B------:R-:W0:Y:S01]  /*1370*/  MUFU.RCP R12, R12 ;  /* 0x0000000c000c7308 */ /* 0x000e220000001000 */
[----:B-1----:R-:W-:-:S07]  /*1380*/  FMUL.FTZ R25, R10, R25 ;  /* 0x000000190a197220 */ /* 0x002fce0000410000 */
[----:B------:R-:W1:Y:S01]  /*1390*/  MUFU.RCP R29, R29 ;  /* 0x0000001d001d7308 */ /* 0x000e620000001000 */
[----:B--2---:R-:W-:Y:S01]  /*13a0*/  FMUL.FTZ R22, R22, R13 ;  /* 0x0000000d16167220 */ /* 0x004fe20000410000 */
[----:B0-----:R-:W-:Y:S01]  /*13b0*/  FMUL.FTZ R26, R15, R12 ;  /* 0x0000000c0f1a7220 */ /* 0x001fe20000410000 */
[----:B-1----:R-:W-:-:S07]  /*13c0*/  FMUL.FTZ R29, R8, R29 ;  /* 0x0000001d081d7220 */ /* 0x002fce0000410000 */
.L_x_31:
[C---:B------:R-:W-:Y:S01]  /*13d0*/  VIADD R19, R9.reuse, UR5 ;  /* 0x0000000509137c36 */ /* 0x040fe20008000000 */
[-C--:B------:R-:W-:Y:S01]  /*13e0*/  ISETP.GE.AND P3, PT, R9, R6.reuse, PT ;  /* 0x000000060900720c */ /* 0x080fe20003f66270 */
[----:B------:R-:W-:Y:S02]  /*13f0*/  BSSY B0, `(.L_x_32) ;  /* 0x0000015000007945 */ /* 0x000fe40003800000 */
[C---:B------:R-:W-:Y:S01]  /*1400*/  VIADD R21, R19.reuse, UR5 ;  /* 0x0000000513157c36 */ /* 0x040fe20008000000 */
[-C--:B------:R-:W-:Y:S02]  /*1410*/  ISETP.GE.AND P1, PT, R19, R6.reuse, PT ;  /* 0x000000061300720c */ /* 0x080fe40003f26270 */
[----:B------:R-:W-:Y:S02]  /*1420*/  ISETP.GE.OR P3, PT, R9, UR9, P3 ;  /* 0x0000000909007c0c */ /* 0x000fe40009f66670 */
[----:B------:R-:W-:Y:S02]  /*1430*/  ISETP.GE.AND P2, PT, R21, R6, PT ;  /* 0x000000061500720c */ /* 0x000fe40003f46270 */
[----:B------:R-:W-:-:S02]  /*1440*/  ISETP.GE.OR P1, PT, R19, UR9, P1 ;  /* 0x0000000913007c0c */ /* 0x000fc40008f26670 */
[----:B------:R-:W-:Y:S01]  /*1450*/  ISETP.GE.OR P2, PT, R21, UR9, P2 ;  /* 0x0000000915007c0c */ /* 0x000fe20009746670 */
[----:B------:R-:W-:-:S12]  /*1460*/  @!P0 BRA `(.L_x_33) ;  /* 0x0000000000348947 */ /* 0x000fd80003800000 */
[----:B------:R-:W-:-:S04]  /*1470*/  IADD3 R8, P0, R7, UR8, RZ ;  /* 0x0000000807087c10 */ /* 0x000fc8000ff1e0ff */
[----:B------:R-:W-:Y:S01]  /*1480*/  LEA.HI.X.SX32 R7, R7, UR18, 0x1, P0 ;  /* 0x0000001207077c11 */ /* 0x000fe200080f0eff */
[----:B------:R-:W-:-:S03]  /*1490*/  IMAD.SHL.U32 R16, R8, 0x4, RZ ;  /* 0x0000000408107824 */ /* 0x000fc600078e00ff */
[----:B------:R-:W-:Y:S02]  /*14a0*/  SHF.L.U64.HI R7, R8, 0x2, R7 ;  /* 0x0000000208077819 */ /* 0x000fe40000010207 */
[C---:B------:R-:W-:Y:S02]  /*14b0*/  IADD3 R12, P0, R16.reuse, UR10, RZ ;  /* 0x0000000a100c7c10 */ /* 0x040fe4000ff1e0ff */
[C---:B------:R-:W-:Y:S02]  /*14c0*/  IADD3 R14, P5, R16.reuse, UR14, RZ ;  /* 0x0000000e100e7c10 */ /* 0x040fe4000ffbe0ff */
[----:B------:R-:W-:Y:S02]  /*14d0*/  IADD3 R16, P6, R16, UR6, RZ ;  /* 0x0000000610107c10 */ /* 0x000fe4000ffde0ff */
[C---:B------:R-:W-:Y:S02]  /*14e0*/  IADD3.X R13, R7.reuse, UR11, RZ, P0, !PT ;  /* 0x0000000b070d7c10 */ /* 0x040fe400087fe4ff */
[----:B------:R-:W-:-:S02]  /*14f0*/  IADD3.X R15, R7, UR15, RZ, P5, !PT ;  /* 0x0000000f070f7c10 */ /* 0x000fc4000affe4ff */
[----:B------:R-:W-:Y:S01]  /*1500*/  IADD3.X R17, R7, UR7, RZ, P6, !PT ;  /* 0x0000000707117c10 */ /* 0x000fe2000b7fe4ff */
[----:B------:R0:W-:Y:S04]  /*1510*/  STG.E desc[UR16][R12.64], R25 ;  /* 0x000000190c007986 */ /* 0x0001e8000c101910 */
[----:B------:R0:W-:Y:S04]  /*1520*/  STG.E desc[UR16][R14.64], R11 ;  /* 0x0000000b0e007986 */ /* 0x0001e8000c101910 */
[----:B------:R0:W-:Y:S02]  /*1530*/  STG.E desc[UR16][R16.64], R20 ;  /* 0x0000001410007986 */ /* 0x0001e4000c101910 */
.L_x_33:
[----:B------:R-:W-:Y:S05]  /*1540*/  BSYNC B0 ;  /* 0x0000000000007941 */ /* 0x000fea0003800000 */
.L_x_32:
[----:B------:R-:W-:Y:S04]  /*1550*/  BSSY B0, `(.L_x_34) ;  /* 0x000000f000007945 */ /* 0x000fe80003800000 */
[----:B------:R-:W-:Y:S05]  /*1560*/  @P3 BRA `(.L_x_35) ;  /* 0x0000000000343947 */ /* 0x000fea0003800000 */
[----:B------:R-:W-:-:S04]  /*1570*/  IADD3 R7, P0, R9, UR8, RZ ;  /* 0x0000000809077c10 */ /* 0x000fc8000ff1e0ff */
[----:B------:R-:W-:Y:S01]  /*1580*/  LEA.HI.X.SX32 R8, R9, UR18, 0x1, P0 ;  /* 0x0000001209087c11 */ /* 0x000fe200080f0eff */
[----:B------:R-:W-:-:S03]  /*1590*/  IMAD.SHL.U32 R10, R7, 0x4, RZ ;  /* 0x00000004070a7824 */ /* 0x000fc600078e00ff */
[----:B------:R-:W-:Y:S02]  /*15a0*/  SHF.L.U64.HI R7, R7, 0x2, R8 ;  /* 0x0000000207077819 */ /* 0x000fe40000010208 */
[C---:B0-----:R-:W-:Y:S02]  /*15b0*/  IADD3 R12, P0, R10.reuse, UR10, RZ ;  /* 0x0000000a0a0c7c10 */ /* 0x041fe4000ff1e0ff */
        /* <DEDUP_REMOVED lines=8> */
.L_x_35:
[----:B------:R-:W-:Y:S05]  /*1640*/  BSYNC B0 ;  /* 0x0000000000007941 */ /* 0x000fea0003800000 */
.L_x_34:
[----:B------:R-:W-:Y:S04]  /*1650*/  BSSY B0, `(.L_x_36) ;  /* 0x000000f000007945 */ /* 0x000fe80003800000 */
[----:B------:R-:W-:Y:S05]  /*1660*/  @P1 BRA `(.L_x_37) ;  /* 0x0000000000341947 */ /* 0x000fea0003800000 */
[----:B------:R-:W-:-:S04]  /*1670*/  IADD3 R7, P0, R19, UR8, RZ ;  /* 0x0000000813077c10 */ /* 0x000fc8000ff1e0ff */
[----:B-1----:R-:W-:Y:S01]  /*1680*/  LEA.HI.X.SX32 R8, R19, UR18, 0x1, P0 ;  /* 0x0000001213087c11 */ /* 0x002fe200080f0eff */
[----:B0-----:R-:W-:-:S03]  /*1690*/  IMAD.SHL.U32 R12, R7, 0x4, RZ ;  /* 0x00000004070c7824 */ /* 0x001fc600078e00ff */
        /* <DEDUP_REMOVED lines=10> */
.L_x_37:
[----:B------:R-:W-:Y:S05]  /*1740*/  BSYNC B0 ;  /* 0x0000000000007941 */ /* 0x000fea0003800000 */
.L_x_36:
[----:B------:R-:W-:Y:S04]  /*1750*/  BSSY B0, `(.L_x_38) ;  /* 0x000000f000007945 */ /* 0x000fe80003800000 */
[----:B------:R-:W-:Y:S05]  /*1760*/  @P2 BRA `(.L_x_39) ;  /* 0x0000000000342947 */ /* 0x000fea0003800000 */
[----:B--2---:R-:W-:-:S04]  /*1770*/  IADD3 R0, P0, R21, UR8, RZ ;  /* 0x0000000815007c10 */ /* 0x004fc8000ff1e0ff */
[----:B------:R-:W-:Y:S01]  /*1780*/  LEA.HI.X.SX32 R21, R21, UR18, 0x1, P0 ;  /* 0x0000001215157c11 */ /* 0x000fe200080f0eff */
[----:B01----:R-:W-:-:S03]  /*1790*/  IMAD.SHL.U32 R12, R0, 0x4, RZ ;  /* 0x00000004000c7824 */ /* 0x003fc600078e00ff */
        /* <DEDUP_REMOVED lines=10> */
.L_x_39:
[----:B------:R-:W-:Y:S05]  /*1840*/  BSYNC B0 ;  /* 0x0000000000007941 */ /* 0x000fea0003800000 */
.L_x_38:
[----:B------:R-:W-:-:S06]  /*1850*/  ULEA UR4, UR5, UR4, 0x2 ;  /* 0x0000000405047291 */ /* 0x000fcc000f8e103f */
[----:B--2---:R-:W-:Y:S01]  /*1860*/  IMAD.U32 R0, RZ, RZ, UR4 ;  /* 0x00000004ff007e24 */ /* 0x004fe2000f8e00ff */
[----:B------:R-:W-:-:S04]  /*1870*/  ISETP.LE.AND P0, PT, R6, UR4, PT ;  /* 0x0000000406007c0c */ /* 0x000fc8000bf03270 */
[----:B------:R-:W-:-:S13]  /*1880*/  ISETP.LT.AND P1, PT, R0, UR9, PT ;  /* 0x0000000900007c0c */ /* 0x000fda000bf21270 */
[----:B------:R-:W-:Y:S05]  /*1890*/  @!P0 BRA P1, `(.L_x_40) ;  /* 0xffffffe800788947 */ /* 0x000fea000083ffff */
[----:B------:R-:W-:Y:S05]  /*18a0*/  EXIT ;  /* 0x000000000000794d */ /* 0x000fea0003800000 */
.L_x_41:
        /* <DEDUP_REMOVED lines=13> */
.L_x_45:


//--------------------- .nv.shared.reserved.0     --------------------------
	.section	.nv.shared.reserved.0,"aw",@nobits
	.weak		__nv_reservedSMEM_offset_0_alias
	.size		__nv_reservedSMEM_offset_0_alias, 0, 0
	.other		__nv_reservedSMEM_offset_0_alias,@"STO_CUDA_RESERVED_SHARED STV_DEFAULT"
__nv_reservedSMEM_offset_0_alias:
	.zero		0


//--------------------- .nv.global                --------------------------
	.section	.nv.global,"aw",@nobits
.nv.global:
	.type		_ZN56_INTERNAL_3ec342f3_25_fused_lamb_cuda_kernel_cu_a66d8c3e4cuda3std3__48in_placeE,@object
	.size		_ZN56_INTERNAL_3ec342f3_25_fused_lamb_cuda_kernel_cu_a66d8c3e4cuda3std3__48in_placeE,(_ZN56_INTERNAL_3ec342f3_25_fused_lamb_cuda_kernel_cu_a66d8c3e4cuda3std6ranges3__45__cpo8distanceE - _ZN56_INTERNAL_3ec342f3_25_fused_lamb_cuda_kernel_cu_a66d8c3e4cuda3std3__48in_placeE)
_ZN56_INTERNAL_3ec342f3_25_fused_lamb_cuda_kernel_cu_a66d8c3e4cuda3std3__48in_placeE:
	.zero		1
	.type		_ZN56_INTERNAL_3ec342f3_25_fused_lamb_cuda_kernel_cu_a66d8c3e4cuda3std6ranges3__45__cpo8distanceE,@object
	.size		_ZN56_INTERNAL_3ec342f3_25_fused_lamb_cuda_kernel_cu_a66d8c3e4cuda3std6ranges3__45__cpo8distanceE,(_ZN56_INTERNAL_3ec342f3_25_fused_lamb_cuda_kernel_cu_a66d8c3e4cuda3std3__45__cpo6cbeginE - _ZN56_INTERNAL_3ec342f3_25_fused_lamb_cuda_kernel_cu_a66d8c3e4cuda3std6ranges3__45__cpo8distanceE)
_ZN56_INTERNAL_3ec342f3_25_fused_lamb_cuda_kernel_cu_a66d8c3e4cuda3std6ranges3__45__cpo8distanceE:
	.zero		1
	.type		_ZN56_INTERNAL_3ec342f3_25_fused_lamb_cuda_kernel_cu_a66d8c3e4cuda3std3__45__cpo6cbeginE,@object
	.size		_ZN56_INTERNAL_3ec342f3_25_fused_lamb_cuda_kernel_cu_a66d8c3e4cuda3std3__45__cpo6cbeginE,(_ZN56_INTERNAL_3ec342f3_25_fused_lamb_cuda_kernel_cu_a66d8c3e4cuda3std6ranges3__45__cpo7advanceE - _ZN56_INTERNAL_3ec342f3_25_fused_lamb_cuda_kernel_cu_a66d8c3e4cuda3std3__45__cpo6cbeginE)
_ZN56_INTERNAL_3ec342f3_25_fused_lamb_cuda_kernel_cu_a66d8c3e4cuda3std3__45__cpo6cbeginE:
	.zero		1
	.type		_ZN56_INTERNAL_3ec342f3_25_fused_lamb_cuda_kernel_cu_a66d8c3e4cuda3std6ranges3__45__cpo7advanceE,@object
	.size		_ZN56_INTERNAL_3ec342f3_25_fused_lamb_cuda_kernel_cu_a66d8c3e4cuda3std6ranges3__45__cpo7advanceE,(_ZN56_INTERNAL_3ec342f3_25_fused_lamb_cuda_kernel_cu_a66d8c3e4cuda3std3__45__cpo7crbeginE - _ZN56_INTERNAL_3ec342f3_25_fused_lamb_cuda_kernel_cu_a66d8c3e4cuda3std6ranges3__45__cpo7advanceE)
_ZN56_INTERNAL_3ec342f3_25_fused_lamb_cuda_kernel_cu_a66d8c3e4cuda3std6ranges3__45__cpo7advanceE:
	.zero		1
	.type		_ZN56_INTERNAL_3ec342f3_25_fused_lamb_cuda_kernel_cu_a66d8c3e4cuda3std3__45__cpo7crbeginE,@object
	.size		_ZN56_INTERNAL_3ec342f3_25_fused_lamb_cuda_kernel_cu_a66d8c3e4cuda3std3__45__cpo7crbeginE,(_ZN56_INTERNAL_3ec342f3_25_fused_lamb_cuda_kernel_cu_a66d8c3e4cuda3std6ranges3__45__cpo4dataE - _ZN56_INTERNAL_3ec342f3_25_fused_lamb_cuda_kernel_cu_a66d8c3e4cuda3std3__45__cpo7crbeginE)
_ZN56_INTERNAL_3ec342f3_25_fused_lamb_cuda_kernel_cu_a66d8c3e4cuda3std3__45__cpo7crbeginE:
	.zero		1
	.type		_ZN56_INTERNAL_3ec342f3_25_fused_lamb_cuda_kernel_cu_a66d8c3e4cuda3std6ranges3__45__cpo4dataE,@object
	.size		_ZN56_INTERNAL_3ec342f3_25_fused_lamb_cuda_kernel_cu_a66d8c3e4cuda3std6ranges3__45__cpo4dataE,(_ZN56_INTERNAL_3ec342f3_25_fused_lamb_cuda_kernel_cu_a66d8c3e4cuda3std6ranges3__45__cpo5beginE - _ZN56_INTERNAL_3ec342f3_25_fused_lamb_cuda_kernel_cu_a66d8c3e4cuda3std6ranges3__45__cpo4dataE)
_ZN56_INTERNAL_3ec342f3_25_fused_lamb_cuda_kernel_cu_a66d8c3e4cuda3std6ranges3__45__cpo4dataE:
	.zero		1
	.type		_ZN56_INTERNAL_3ec342f3_25_fused_lamb_cuda_kernel_cu_a66d8c3e4cuda3std6ranges3__45__cpo5beginE,@object
	.size		_ZN56_INTERNAL_3ec342f3_25_fused_lamb_cuda_kernel_cu_a66d8c3e4cuda3std6ranges3__45__cpo5beginE,(_ZN56_INTERNAL_3ec342f3_25_fused_lamb_cuda_kernel_cu_a66d8c3e4cuda3std3__458_GLOBAL__N__3ec342f3_25_fused_lamb_cuda_kernel_cu_a66d8c3e6ignoreE - _ZN56_INTERNAL_3ec342f3_25_fused_lamb_cuda_kernel_cu_a66d8c3e4cuda3std6ranges3__45__cpo5beginE)
_ZN56_INTERNAL_3ec342f3_25_fused_lamb_cuda_kernel_cu_a66d8c3e4cuda3std6ranges3__45__cpo5beginE:
	.zero		1
	.type		_ZN56_INTERNAL_3ec342f3_25_fused_lamb_cuda_kernel_cu_a66d8c3e4cuda3std3__458_GLOBAL__N__3ec342f3_25_fused_lamb_cuda_kernel_cu_a66d8c3e6ignoreE,@object
	.size		_ZN56_INTERNAL_3ec342f3_25_fused_lamb_cuda_kernel_cu_a66d8c3e4cuda3std3__458_GLOBAL__N__3ec342f3_25_fused_lamb_cuda_kernel_cu_a66d8c3e6ignoreE,(_ZN56_INTERNAL_3ec342f3_25_fused_lamb_cuda_kernel_cu_a66d8c3e4cuda3std6ranges3__45__cpo4sizeE - _ZN56_INTERNAL_3ec342f3_25_fused_lamb_cuda_kernel_cu_a66d8c3e4cuda3std3__458_GLOBAL__N__3ec342f3_25_fused_lamb_cuda_kernel_cu_a66d8c3e6ignoreE)
_ZN56_INTERNAL_3ec342f3_25_fused_lamb_cuda_kernel_cu_a66d8c3e4cuda3std3__458_GLOBAL__N__3ec342f3_25_fused_lamb_cuda_kernel_cu_a66d8c3e6ignoreE:
	.zero		1
	.type		_ZN56_INTERNAL_3ec342f3_25_fused_lamb_cuda_kernel_cu_a66d8c3e4cuda3std6ranges3__45__cpo4sizeE,@object
	.size		_ZN56_INTERNAL_3ec342f3_25_fused_lamb_cuda_kernel_cu_a66d8c3e4cuda3std6ranges3__45__cpo4sizeE,(_ZN56_INTERNAL_3ec342f3_25_fused_lamb_cuda_kernel_cu_a66d8c3e4cuda3std3__45__cpo5beginE - _ZN56_INTERNAL_3ec342f3_25_fused_lamb_cuda_kernel_cu_a66d8c3e4cuda3std6ranges3__45__cpo4sizeE)
_ZN56_INTERNAL_3ec342f3_25_fused_lamb_cuda_kernel_cu_a66d8c3e4cuda3std6ranges3__45__cpo4sizeE:
	.zero		1
	.type		_ZN56_INTERNAL_3ec342f3_25_fused_lamb_cuda_kernel_cu_a66d8c3e4cuda3std3__45__cpo5beginE,@object
	.size		_ZN56_INTERNAL_3ec342f3_25_fused_lamb_cuda_kernel_cu_a66d8c3e4cuda3std3__45__cpo5beginE,(_ZN56_INTERNAL_3ec342f3_25_fused_lamb_cuda_kernel_cu_a66d8c3e4cuda3std6ranges3__45__cpo6cbeginE - _ZN56_INTERNAL_3ec342f3_25_fused_lamb_cuda_kernel_cu_a66d8c3e4cuda3std3__45__cpo5beginE)
_ZN56_INTERNAL_3ec342f3_25_fused_lamb_cuda_kernel_cu_a66d8c3e4cuda3std3__45__cpo5beginE:
	.zero		1
	.type		_ZN56_INTERNAL_3ec342f3_25_fused_lamb_cuda_kernel_cu_a66d8c3e4cuda3std6ranges3__45__cpo6cbeginE,@object
	.size		_ZN56_INTERNAL_3ec342f3_25_fused_lamb_cuda_kernel_cu_a66d8c3e4cuda3std6ranges3__45__cpo6cbeginE,(_ZN56_INTERNAL_3ec342f3_25_fused_lamb_cuda_kernel_cu_a66d8c3e4cuda3std3__45__cpo6rbeginE - _ZN56_INTERNAL_3ec342f3_25_fused_lamb_cuda_kernel_cu_a66d8c3e4cuda3std6ranges3__45__cpo6cbeginE)
_ZN56_INTERNAL_3ec342f3_25_fused_lamb_cuda_kernel_cu_a66d8c3e4cuda3std6ranges3__45__cpo6cbeginE:
	.zero		1
	.type		_ZN56_INTERNAL_3ec342f3_25_fused_lamb_cuda_kernel_cu_a66d8c3e4cuda3std3__45__cpo6rbeginE,@object
	.size		_ZN56_INTERNAL_3ec342f3_25_fused_lamb_cuda_kernel_cu_a66d8c3e4cuda3std3__45__cpo6rbeginE,(_ZN56_INTERNAL_3ec342f3_25_fused_lamb_cuda_kernel_cu_a66d8c3e4cuda3std6ranges3__45__cpo4nextE - _ZN56_INTERNAL_3ec342f3_25_fused_lamb_cuda_kernel_cu_a66d8c3e4cuda3std3__45__cpo6rbeginE)
_ZN56_INTERNAL_3ec342f3_25_fused_lamb_cuda_kernel_cu_a66d8c3e4cuda3std3__45__cpo6rbeginE:
	.zero		1
	.type		_ZN56_INTERNAL_3ec342f3_25_fused_lamb_cuda_kernel_cu_a66d8c3e4cuda3std6ranges3__45__cpo4nextE,@object
	.size		_ZN56_INTERNAL_3ec342f3_25_fused_lamb_cuda_kernel_cu_a66d8c3e4cuda3std6ranges3__45__cpo4nextE,(_ZN56_INTERNAL_3ec342f3_25_fused_lamb_cuda_kernel_cu_a66d8c3e4cuda3std6ranges3__45__cpo4swapE - _ZN56_INTERNAL_3ec342f3_25_fused_lamb_cuda_kernel_cu_a66d8c3e4cuda3std6ranges3__45__cpo4nextE)
_ZN56_INTERNAL_3ec342f3_25_fused_lamb_cuda_kernel_cu_a66d8c3e4cuda3std6ranges3__45__cpo4nextE:
	.zero		1
	.type		_ZN56_INTERNAL_3ec342f3_25_fused_lamb_cuda_kernel_cu_a66d8c3e4cuda3std6ranges3__45__cpo4swapE,@object
	.size		_ZN56_INTERNAL_3ec342f3_25_fused_lamb_cuda_kernel_cu_a66d8c3e4cuda3std6ranges3__45__cpo4swapE,(_ZN56_INTERNAL_3ec342f3_25_fused_lamb_cuda_kernel_cu_a66d8c3e4cuda3std3__420unreachable_sentinelE - _ZN56_INTERNAL_3ec342f3_25_fused_lamb_cuda_kernel_cu_a66d8c3e4cuda3std6ranges3__45__cpo4swapE)
_ZN56_INTERNAL_3ec342f3_25_fused_lamb_cuda_kernel_cu_a66d8c3e4cuda3std6ranges3__45__cpo4swapE:
	.zero		1
	.type		_ZN56_INTERNAL_3ec342f3_25_fused_lamb_cuda_kernel_cu_a66d8c3e4cuda3std3__420unreachable_sentinelE,@object
	.size		_ZN56_INTERNAL_3ec342f3_25_fused_lamb_cuda_kernel_cu_a66d8c3e4cuda3std3__420unreachable_sentinelE,(_ZN56_INTERNAL_3ec342f3_25_fused_lamb_cuda_kernel_cu_a66d8c3e6thrust23THRUST_300001_SM_900_NS6system6detail10sequential3seqE - _ZN56_INTERNAL_3ec342f3_25_fused_lamb_cuda_kernel_cu_a66d8c3e4cuda3std3__420unreachable_sentinelE)
_ZN56_INTERNAL_3ec342f3_25_fused_lamb_cuda_kernel_cu_a66d8c3e4cuda3std3__420unreachable_sentinelE:
	.zero		1
	.type		_ZN56_INTERNAL_3ec342f3_25_fused_lamb_cuda_kernel_cu_a66d8c3e6thrust23THRUST_300001_SM_900_NS6system6detail10sequential3seqE,@object
	.size		_ZN56_INTERNAL_3ec342f3_25_fused_lamb_cuda_kernel_cu_a66d8c3e6thrust23THRUST_300001_SM_900_NS6system6detail10sequential3seqE,(_ZN56_INTERNAL_3ec342f3_25_fused_lamb_cuda_kernel_cu_a66d8c3e4cuda3std3__45__cpo4cendE - _ZN56_INTERNAL_3ec342f3_25_fused_lamb_cuda_kernel_cu_a66d8c3e6thrust23THRUST_300001_SM_900_NS6system6detail10sequential3seqE)
_ZN56_INTERNAL_3ec342f3_25_fused_lamb_cuda_kernel_cu_a66d8c3e6thrust23THRUST_300001_SM_900_NS6system6detail10sequential3seqE:
	.zero		1
	.type		_ZN56_INTERNAL_3ec342f3_25_fused_lamb_cuda_kernel_cu_a66d8c3e4cuda3std3__45__cpo4cendE,@object
	.size		_ZN56_INTERNAL_3ec342f3_25_fused_lamb_cuda_kernel_cu_a66d8c3e4cuda3std3__45__cpo4cendE,(_ZN56_INTERNAL_3ec342f3_25_fused_lamb_cuda_kernel_cu_a66d8c3e4cuda3std6ranges3__45__cpo9iter_swapE - _ZN56_INTERNAL_3ec342f3_25_fused_lamb_cuda_kernel_cu_a66d8c3e4cuda3std3__45__cpo4cendE)
_ZN56_INTERNAL_3ec342f3_25_fused_lamb_cuda_kernel_cu_a66d8c3e4cuda3std3__45__cpo4cendE:
	.zero		1
	.type		_ZN56_INTERNAL_3ec342f3_25_fused_lamb_cuda_kernel_cu_a66d8c3e4cuda3std6ranges3__45__cpo9iter_swapE,@object
	.size		_ZN56_INTERNAL_3ec342f3_25_fused_lamb_cuda_kernel_cu_a66d8c3e4cuda3std6ranges3__45__cpo9iter_swapE,(_ZN56_INTERNAL_3ec342f3_25_fused_lamb_cuda_kernel_cu_a66d8c3e4cuda3std3__45__cpo5crendE - _ZN56_INTERNAL_3ec342f3_25_fused_lamb_cuda_kernel_cu_a66d8c3e4cuda3std6ranges3__45__cpo9iter_swapE)
_ZN56_INTERNAL_3ec342f3_25_fused_lamb_cuda_kernel_cu_a66d8c3e4cuda3std6ranges3__45__cpo9iter_swapE:
	.zero		1
	.type		_ZN56_INTERNAL_3ec342f3_25_fused_lamb_cuda_kernel_cu_a66d8c3e4cuda3std3__45__cpo5crendE,@object
	.size		_ZN56_INTERNAL_3ec342f3_25_fused_lamb_cuda_kernel_cu_a66d8c3e4cuda3std3__45__cpo5crendE,(_ZN56_INTERNAL_3ec342f3_25_fused_lamb_cuda_kernel_cu_a66d8c3e4cuda3std6ranges3__45__cpo5cdataE - _ZN56_INTERNAL_3ec342f3_25_fused_lamb_cuda_kernel_cu_a66d8c3e4cuda3std3__45__cpo5crendE)
_ZN56_INTERNAL_3ec342f3_25_fused_lamb_cuda_kernel_cu_a66d8c3e4cuda3std3__45__cpo5crendE:
	.zero		1
	.type		_ZN56_INTERNAL_3ec342f3_25_fused_lamb_cuda_kernel_cu_a66d8c3e4cuda3std6ranges3__45__cpo5cdataE,@object
	.size		_ZN56_INTERNAL_3ec342f3_25_fused_lamb_cuda_kernel_cu_a66d8c3e4cuda3std6ranges3__45__cpo5cdataE,(_ZN56_INTERNAL_3ec342f3_25_fused_lamb_cuda_kernel_cu_a66d8c3e4cuda3std6ranges3__45__cpo3endE - _ZN56_INTERNAL_3ec342f3_25_fused_lamb_cuda_kernel_cu_a66d8c3e4cuda3std6ranges3__45__cpo5cdataE)
_ZN56_INTERNAL_3ec342f3_25_fused_lamb_cuda_kernel_cu_a66d8c3e4cuda3std6ranges3__45__cpo5cdataE:
	.zero		1
	.type		_ZN56_INTERNAL_3ec342f3_25_fused_lamb_cuda_kernel_cu_a66d8c3e4cuda3std6ranges3__45__cpo3endE,@object
	.size		_ZN56_INTERNAL_3ec342f3_25_fused_lamb_cuda_kernel_cu_a66d8c3e4cuda3std6ranges3__45__cpo3endE,(_ZN56_INTERNAL_3ec342f3_25_fused_lamb_cuda_kernel_cu_a66d8c3e4cuda3std3__419piecewise_constructE - _ZN56_INTERNAL_3ec342f3_25_fused_lamb_cuda_kernel_cu_a66d8c3e4cuda3std6ranges3__45__cpo3endE)
_ZN56_INTERNAL_3ec342f3_25_fused_lamb_cuda_kernel_cu_a66d8c3e4cuda3std6ranges3__45__cpo3endE:
	.zero		1
	.type		_ZN56_INTERNAL_3ec342f3_25_fused_lamb_cuda_kernel_cu_a66d8c3e4cuda3std3__419piecewise_constructE,@object
	.size		_ZN56_INTERNAL_3ec342f3_25_fused_lamb_cuda_kernel_cu_a66d8c3e4cuda3std3__419piecewise_constructE,(_ZN56_INTERNAL_3ec342f3_25_fused_lamb_cuda_kernel_cu_a66d8c3e4cuda3std6ranges3__45__cpo5ssizeE - _ZN56_INTERNAL_3ec342f3_25_fused_lamb_cuda_kernel_cu_a66d8c3e4cuda3std3__419piecewise_constructE)
_ZN56_INTERNAL_3ec342f3_25_fused_lamb_cuda_kernel_cu_a66d8c3e4cuda3std3__419piecewise_constructE:
	.zero		1
	.type		_ZN56_INTERNAL_3ec342f3_25_fused_lamb_cuda_kernel_cu_a66d8c3e4cuda3std6ranges3__45__cpo5ssizeE,@object
	.size		_ZN56_INTERNAL_3ec342f3_25_fused_lamb_cuda_kernel_cu_a66d8c3e4cuda3std6ranges3__45__cpo5ssizeE,(_ZN56_INTERNAL_3ec342f3_25_fused_lamb_cuda_kernel_cu_a66d8c3e4cuda3std3__45__cpo3endE - _ZN56_INTERNAL_3ec342f3_25_fused_lamb_cuda_kernel_cu_a66d8c3e4cuda3std6ranges3__45__cpo5ssizeE)
_ZN56_INTERNAL_3ec342f3_25_fused_lamb_cuda_kernel_cu_a66d8c3e4cuda3std6ranges3__45__cpo5ssizeE:
	.zero		1
	.type		_ZN56_INTERNAL_3ec342f3_25_fused_lamb_cuda_kernel_cu_a66d8c3e4cuda3std3__45__cpo3endE,@object
	.size		_ZN56_INTERNAL_3ec342f3_25_fused_lamb_cuda_kernel_cu_a66d8c3e4cuda3std3__45__cpo3endE,(_ZN56_INTERNAL_3ec342f3_25_fused_lamb_cuda_kernel_cu_a66d8c3e4cuda3std6ranges3__45__cpo4cendE - _ZN56_INTERNAL_3ec342f3_25_fused_lamb_cuda_kernel_cu_a66d8c3e4cuda3std3__45__cpo3endE)
_ZN56_INTERNAL_3ec342f3_25_fused_lamb_cuda_kernel_cu_a66d8c3e4cuda3std3__45__cpo3endE:
	.zero		1
	.type		_ZN56_INTERNAL_3ec342f3_25_fused_lamb_cuda_kernel_cu_a66d8c3e4cuda3std6ranges3__45__cpo4cendE,@object
	.size		_ZN56_INTERNAL_3ec342f3_25_fused_lamb_cuda_kernel_cu_a66d8c3e4cuda3std6ranges3__45__cpo4cendE,(_ZN56_INTERNAL_3ec342f3_25_fused_lamb_cuda_kernel_cu_a66d8c3e4cuda3std3__45__cpo4rendE - _ZN56_INTERNAL_3ec342f3_25_fused_lamb_cuda_kernel_cu_a66d8c3e4cuda3std6ranges3__45__cpo4cendE)
_ZN56_INTERNAL_3ec342f3_25_fused_lamb_cuda_kernel_cu_a66d8c3e4cuda3std6ranges3__45__cpo4cendE:
	.zero		1
	.type		_ZN56_INTERNAL_3ec342f3_25_fused_lamb_cuda_kernel_cu_a66d8c3e4cuda3std3__45__cpo4rendE,@object
	.size		_ZN56_INTERNAL_3ec342f3_25_fused_lamb_cuda_kernel_cu_a66d8c3e4cuda3std3__45__cpo4rendE,(_ZN56_INTERNAL_3ec342f3_25_fused_lamb_cuda_kernel_cu_a66d8c3e4cuda3std6ranges3__45__cpo4prevE - _ZN56_INTERNAL_3ec342f3_25_fused_lamb_cuda_kernel_cu_a66d8c3e4cuda3std3__45__cpo4rendE)
_ZN56_INTERNAL_3ec342f3_25_fused_lamb_cuda_kernel_cu_a66d8c3e4cuda3std3__45__cpo4rendE:
	.zero		1
	.type		_ZN56_INTERNAL_3ec342f3_25_fused_lamb_cuda_kernel_cu_a66d8c3e4cuda3std6ranges3__45__cpo4prevE,@object
	.size		_ZN56_INTERNAL_3ec342f3_25_fused_lamb_cuda_kernel_cu_a66d8c3e4cuda3std6ranges3__45__cpo4prevE,(_ZN56_INTERNAL_3ec342f3_25_fused_lamb_cuda_kernel_cu_a66d8c3e4cuda3std6ranges3__45__cpo9iter_moveE - _ZN56_INTERNAL_3ec342f3_25_fused_lamb_cuda_kernel_cu_a66d8c3e4cuda3std6ranges3__45__cpo4prevE)
_ZN56_INTERNAL_3ec342f3_25_fused_lamb_cuda_kernel_cu_a66d8c3e4cuda3std6ranges3__45__cpo4prevE:
	.zero		1
	.type		_ZN56_INTERNAL_3ec342f3_25_fused_lamb_cuda_kernel_cu_a66d8c3e4cuda3std6ranges3__45__cpo9iter_moveE,@object
	.size		_ZN56_INTERNAL_3ec342f3_25_fused_lamb_cuda_kernel_cu_a66d8c3e4cuda3std6ranges3__45__cpo9iter_moveE,(.L_13 - _ZN56_INTERNAL_3ec342f3_25_fused_lamb_cuda_kernel_cu_a66d8c3e4cuda3std6ranges3__45__cpo9iter_moveE)
_ZN56_INTERNAL_3ec342f3_25_fused_lamb_cuda_kernel_cu_a66d8c3e4cuda3std6ranges3__45__cpo9iter_moveE:
	.zero		1
.L_13:


//--------------------- .nv.constant0._Z25multi_tensor_apply_kernelI18TensorListMetadataILi2EE17LAMBStage2FunctorIN3c104HalfEEJPfS6_ffEEvlPViT_T0_DpT1_ --------------------------
	.section	.nv.constant0._Z25multi_tensor_apply_kernelI18TensorListMetadataILi2EE17LAMBStage2FunctorIN3c104HalfEEJPfS6_ffEEvlPViT_T0_DpT1_,"a",@progbits
	.sectionflags	@""
	.align	4
.nv.constant0._Z25multi_tensor_apply_kernelI18TensorListMetadataILi2EE17LAMBStage2FunctorIN3c104HalfEEJPfS6_ffEEvlPViT_T0_DpT1_:
	.zero		3720


//--------------------- .nv.constant0._Z25multi_tensor_apply_kernelI18TensorListMetadataILi2EE17LAMBStage2FunctorIfEJPfS4_ffEEvlPViT_T0_DpT1_ --------------------------
	.section	.nv.constant0._Z25multi_tensor_apply_kernelI18TensorListMetadataILi2EE17LAMBStage2FunctorIfEJPfS4_ffEEvlPViT_T0_DpT1_,"a",@progbits
	.sectionflags	@""
	.align	4
.nv.constant0._Z25multi_tensor_apply_kernelI18TensorListMetadataILi2EE17LAMBStage2FunctorIfEJPfS4_ffEEvlPViT_T0_DpT1_:
	.zero		3720


//--------------------- .nv.constant0._Z25multi_tensor_apply_kernelI18TensorListMetadataILi4EE17LAMBStage1FunctorIN3c104HalfEEJffffff10adamMode_tfffEEvlPViT_T0_DpT1_ --------------------------
	.section	.nv.constant0._Z25multi_tensor_apply_kernelI18TensorListMetadataILi4EE17LAMBStage1FunctorIN3c104HalfEEJffffff10adamMode_tfffEEvlPViT_T0_DpT1_,"a",@progbits
	.sectionflags	@""
	.align	4
.nv.constant0._Z25multi_tensor_apply_kernelI18TensorListMetadataILi4EE17LAMBStage1FunctorIN3c104HalfEEJffffff10adamMode_tfffEEvlPViT_T0_DpT1_:
	.zero		3636


//--------------------- .nv.constant0._Z25multi_tensor_apply_kernelI18TensorListMetadataILi4EE17LAMBStage1FunctorIfEJffffff10adamMode_tfffEEvlPViT_T0_DpT1_ --------------------------
	.section	.nv.constant0._Z25multi_tensor_apply_kernelI18TensorListMetadataILi4EE17LAMBStage1FunctorIfEJffffff10adamMode_tfffEEvlPViT_T0_DpT1_,"a",@progbits
	.sectionflags	@""
	.align	4
.nv.constant0._Z25multi_tensor_apply_kernelI18TensorListMetadataILi4EE17LAMBStage1FunctorIfEJffffff10adamMode_tfffEEvlPViT_T0_DpT1_:
	.zero		3636


//--------------------- SYMBOLS --------------------------

	.type		.nv.reservedSmem.offset0,@object
	.size		.nv.reservedSmem.offset0,0x4
